//
// Generated by NVIDIA NVVM Compiler
//
// Compiler Build ID: CL-36424714
// Cuda compilation tools, release 13.0, V13.0.88
// Based on NVVM 20.0.0
//

.version 9.0
.target sm_100
.address_size 64

	// .globl	_Z7mysgemmiiiPKfS0_Pf

.visible .entry _Z7mysgemmiiiPKfS0_Pf(
	.param .u32 _Z7mysgemmiiiPKfS0_Pf_param_0,
	.param .u32 _Z7mysgemmiiiPKfS0_Pf_param_1,
	.param .u32 _Z7mysgemmiiiPKfS0_Pf_param_2,
	.param .u64 .ptr .align 1 _Z7mysgemmiiiPKfS0_Pf_param_3,
	.param .u64 .ptr .align 1 _Z7mysgemmiiiPKfS0_Pf_param_4,
	.param .u64 .ptr .align 1 _Z7mysgemmiiiPKfS0_Pf_param_5
)
{
	.reg .pred 	%p<13>;
	.reg .b32 	%r<41>;
	.reg .b32 	%f<68>;
	.reg .b64 	%rd<53>;

	ld.param.u32 	%r20, [_Z7mysgemmiiiPKfS0_Pf_param_0];
	ld.param.u32 	%r18, [_Z7mysgemmiiiPKfS0_Pf_param_1];
	ld.param.u32 	%r19, [_Z7mysgemmiiiPKfS0_Pf_param_2];
	ld.param.u64 	%rd7, [_Z7mysgemmiiiPKfS0_Pf_param_3];
	ld.param.u64 	%rd8, [_Z7mysgemmiiiPKfS0_Pf_param_4];
	ld.param.u64 	%rd6, [_Z7mysgemmiiiPKfS0_Pf_param_5];
	cvta.to.global.u64 	%rd1, %rd8;
	cvta.to.global.u64 	%rd2, %rd7;
	mov.u32 	%r21, %ctaid.y;
	mov.u32 	%r22, %ntid.y;
	mov.u32 	%r23, %tid.y;
	mad.lo.s32 	%r1, %r21, %r22, %r23;
	mov.u32 	%r24, %ctaid.x;
	mov.u32 	%r25, %ntid.x;
	mov.u32 	%r26, %tid.x;
	mad.lo.s32 	%r2, %r24, %r25, %r26;
	setp.ge.s32 	%p1, %r1, %r20;
	setp.ge.s32 	%p2, %r2, %r18;
	or.pred  	%p3, %p1, %p2;
	@%p3 bra 	$L__BB0_14;
	setp.lt.s32 	%p4, %r19, 1;
	mov.f32 	%f67, 0f00000000;
	@%p4 bra 	$L__BB0_13;
	mul.lo.s32 	%r3, %r19, %r1;
	and.b32  	%r4, %r19, 7;
	setp.lt.u32 	%p5, %r19, 8;
	mov.f32 	%f67, 0f00000000;
	mov.b32 	%r39, 0;
	@%p5 bra 	$L__BB0_5;
	and.b32  	%r39, %r19, 2147483640;
	neg.s32 	%r37, %r39;
	shl.b32 	%r7, %r18, 3;
	mul.wide.u32 	%rd9, %r3, 4;
	add.s64 	%rd10, %rd9, %rd2;
	add.s64 	%rd52, %rd10, 16;
	mov.f32 	%f67, 0f00000000;
	mul.wide.s32 	%rd13, %r18, 4;
	mov.u32 	%r36, %r2;
$L__BB0_4:
	.pragma "nounroll";
	ld.global.f32 	%f17, [%rd52+-16];
	mul.wide.s32 	%rd11, %r36, 4;
	add.s64 	%rd12, %rd1, %rd11;
	ld.global.f32 	%f18, [%rd12];
	fma.rn.f32 	%f19, %f17, %f18, %f67;
	ld.global.f32 	%f20, [%rd52+-12];
	add.s64 	%rd14, %rd12, %rd13;
	ld.global.f32 	%f21, [%rd14];
	fma.rn.f32 	%f22, %f20, %f21, %f19;
	ld.global.f32 	%f23, [%rd52+-8];
	add.s64 	%rd15, %rd14, %rd13;
	ld.global.f32 	%f24, [%rd15];
	fma.rn.f32 	%f25, %f23, %f24, %f22;
	ld.global.f32 	%f26, [%rd52+-4];
	add.s64 	%rd16, %rd15, %rd13;
	ld.global.f32 	%f27, [%rd16];
	fma.rn.f32 	%f28, %f26, %f27, %f25;
	ld.global.f32 	%f29, [%rd52];
	add.s64 	%rd17, %rd16, %rd13;
	ld.global.f32 	%f30, [%rd17];
	fma.rn.f32 	%f31, %f29, %f30, %f28;
	ld.global.f32 	%f32, [%rd52+4];
	add.s64 	%rd18, %rd17, %rd13;
	ld.global.f32 	%f33, [%rd18];
	fma.rn.f32 	%f34, %f32, %f33, %f31;
	ld.global.f32 	%f35, [%rd52+8];
	add.s64 	%rd19, %rd18, %rd13;
	ld.global.f32 	%f36, [%rd19];
	fma.rn.f32 	%f37, %f35, %f36, %f34;
	ld.global.f32 	%f38, [%rd52+12];
	add.s64 	%rd20, %rd19, %rd13;
	ld.global.f32 	%f39, [%rd20];
	fma.rn.f32 	%f67, %f38, %f39, %f37;
	add.s32 	%r37, %r37, 8;
	add.s32 	%r36, %r36, %r7;
	add.s64 	%rd52, %rd52, 32;
	setp.ne.s32 	%p6, %r37, 0;
	@%p6 bra 	$L__BB0_4;
$L__BB0_5:
	setp.eq.s32 	%p7, %r4, 0;
	@%p7 bra 	$L__BB0_13;
	and.b32  	%r13, %r19, 3;
	setp.lt.u32 	%p8, %r4, 4;
	@%p8 bra 	$L__BB0_8;
	add.s32 	%r28, %r39, %r3;
	mul.wide.u32 	%rd21, %r28, 4;
	add.s64 	%rd22, %rd2, %rd21;
	ld.global.f32 	%f41, [%rd22];
	mad.lo.s32 	%r29, %r39, %r18, %r2;
	mul.wide.s32 	%rd23, %r29, 4;
	add.s64 	%rd24, %rd1, %rd23;
	ld.global.f32 	%f42, [%rd24];
	fma.rn.f32 	%f43, %f41, %f42, %f67;
	cvt.u64.u32 	%rd25, %r3;
	cvt.u64.u32 	%rd26, %r39;
	add.s64 	%rd27, %rd26, %rd25;
	shl.b64 	%rd28, %rd27, 2;
	add.s64 	%rd29, %rd2, %rd28;
	ld.global.f32 	%f44, [%rd29+4];
	mul.wide.s32 	%rd30, %r18, 4;
	add.s64 	%rd31, %rd24, %rd30;
	ld.global.f32 	%f45, [%rd31];
	fma.rn.f32 	%f46, %f44, %f45, %f43;
	ld.global.f32 	%f47, [%rd29+8];
	add.s64 	%rd32, %rd31, %rd30;
	ld.global.f32 	%f48, [%rd32];
	fma.rn.f32 	%f49, %f47, %f48, %f46;
	ld.global.f32 	%f50, [%rd29+12];
	add.s64 	%rd33, %rd32, %rd30;
	ld.global.f32 	%f51, [%rd33];
	fma.rn.f32 	%f67, %f50, %f51, %f49;
	add.s32 	%r39, %r39, 4;
$L__BB0_8:
	setp.eq.s32 	%p9, %r13, 0;
	@%p9 bra 	$L__BB0_13;
	setp.eq.s32 	%p10, %r13, 1;
	@%p10 bra 	$L__BB0_11;
	add.s32 	%r30, %r39, %r3;
	mul.wide.u32 	%rd34, %r30, 4;
	add.s64 	%rd35, %rd2, %rd34;
	ld.global.f32 	%f53, [%rd35];
	mad.lo.s32 	%r31, %r39, %r18, %r2;
	mul.wide.s32 	%rd36, %r31, 4;
	add.s64 	%rd37, %rd1, %rd36;
	ld.global.f32 	%f54, [%rd37];
	fma.rn.f32 	%f55, %f53, %f54, %f67;
	cvt.u64.u32 	%rd38, %r3;
	cvt.u64.u32 	%rd39, %r39;
	add.s64 	%rd40, %rd39, %rd38;
	shl.b64 	%rd41, %rd40, 2;
	add.s64 	%rd42, %rd2, %rd41;
	ld.global.f32 	%f56, [%rd42+4];
	mul.wide.s32 	%rd43, %r18, 4;
	add.s64 	%rd44, %rd37, %rd43;
	ld.global.f32 	%f57, [%rd44];
	fma.rn.f32 	%f67, %f56, %f57, %f55;
	add.s32 	%r39, %r39, 2;
$L__BB0_11:
	and.b32  	%r32, %r19, 1;
	setp.eq.b32 	%p11, %r32, 1;
	not.pred 	%p12, %p11;
	@%p12 bra 	$L__BB0_13;
	add.s32 	%r33, %r39, %r3;
	mul.wide.u32 	%rd45, %r33, 4;
	add.s64 	%rd46, %rd2, %rd45;
	ld.global.f32 	%f58, [%rd46];
	mad.lo.s32 	%r34, %r39, %r18, %r2;
	mul.wide.s32 	%rd47, %r34, 4;
	add.s64 	%rd48, %rd1, %rd47;
	ld.global.f32 	%f59, [%rd48];
	fma.rn.f32 	%f67, %f58, %f59, %f67;
$L__BB0_13:
	mad.lo.s32 	%r35, %r18, %r1, %r2;
	cvta.to.global.u64 	%rd49, %rd6;
	mul.wide.s32 	%rd50, %r35, 4;
	add.s64 	%rd51, %rd49, %rd50;
	st.global.f32 	[%rd51], %f67;
$L__BB0_14:
	ret;

}
	// .globl	_Z10mysgemm_v2iiiPKfS0_Pf
.visible .entry _Z10mysgemm_v2iiiPKfS0_Pf(
	.param .u32 _Z10mysgemm_v2iiiPKfS0_Pf_param_0,
	.param .u32 _Z10mysgemm_v2iiiPKfS0_Pf_param_1,
	.param .u32 _Z10mysgemm_v2iiiPKfS0_Pf_param_2,
	.param .u64 .ptr .align 1 _Z10mysgemm_v2iiiPKfS0_Pf_param_3,
	.param .u64 .ptr .align 1 _Z10mysgemm_v2iiiPKfS0_Pf_param_4,
	.param .u64 .ptr .align 1 _Z10mysgemm_v2iiiPKfS0_Pf_param_5
)
{
	.reg .pred 	%p<23>;
	.reg .b32 	%r<106>;
	.reg .b32 	%f<67>;
	.reg .b64 	%rd<82>;

	ld.param.u32 	%r55, [_Z10mysgemm_v2iiiPKfS0_Pf_param_0];
	ld.param.u32 	%r53, [_Z10mysgemm_v2iiiPKfS0_Pf_param_1];
	ld.param.u32 	%r54, [_Z10mysgemm_v2iiiPKfS0_Pf_param_2];
	ld.param.u64 	%rd11, [_Z10mysgemm_v2iiiPKfS0_Pf_param_3];
	ld.param.u64 	%rd12, [_Z10mysgemm_v2iiiPKfS0_Pf_param_4];
	ld.param.u64 	%rd13, [_Z10mysgemm_v2iiiPKfS0_Pf_param_5];
	cvta.to.global.u64 	%rd1, %rd12;
	cvta.to.global.u64 	%rd2, %rd11;
	cvta.to.global.u64 	%rd3, %rd13;
	mov.u32 	%r56, %ctaid.y;
	mov.u32 	%r57, %ntid.y;
	mov.u32 	%r58, %tid.y;
	mad.lo.s32 	%r1, %r56, %r57, %r58;
	mov.u32 	%r59, %ctaid.x;
	mov.u32 	%r60, %ntid.x;
	mov.u32 	%r61, %tid.x;
	mad.lo.s32 	%r62, %r59, %r60, %r61;
	setp.ge.s32 	%p1, %r1, %r55;
	setp.ge.s32 	%p2, %r62, %r53;
	or.pred  	%p3, %p1, %p2;
	setp.lt.s32 	%p4, %r53, 1;
	or.pred  	%p5, %p3, %p4;
	@%p5 bra 	$L__BB1_26;
	setp.lt.s32 	%p6, %r54, 1;
	mul.lo.s32 	%r2, %r54, %r1;
	mul.lo.s32 	%r3, %r53, %r1;
	@%p6 bra 	$L__BB1_15;
	and.b32  	%r4, %r54, 7;
	and.b32  	%r5, %r54, 3;
	and.b32  	%r6, %r54, 2147483640;
	and.b32  	%r7, %r54, 1;
	neg.s32 	%r8, %r6;
	shl.b32 	%r9, %r53, 3;
	mul.lo.s32 	%r10, %r53, 5;
	mul.lo.s32 	%r11, %r53, 6;
	mul.lo.s32 	%r12, %r53, 7;
	cvt.u64.u32 	%rd4, %r2;
	mov.b32 	%r90, 0;
	shl.b64 	%rd32, %rd4, 2;
	add.s64 	%rd33, %rd32, %rd2;
	add.s64 	%rd5, %rd33, 16;
	mul.wide.u32 	%rd49, %r9, 4;
$L__BB1_3:
	setp.lt.u32 	%p15, %r54, 8;
	mov.f32 	%f66, 0f00000000;
	mov.b32 	%r100, 0;
	@%p15 bra 	$L__BB1_6;
	add.s32 	%r97, %r53, %r90;
	shl.b32 	%r76, %r53, 1;
	add.s32 	%r96, %r76, %r90;
	mad.lo.s32 	%r95, %r53, 3, %r90;
	shl.b32 	%r77, %r53, 2;
	add.s32 	%r94, %r77, %r90;
	add.s32 	%r93, %r10, %r90;
	add.s32 	%r92, %r11, %r90;
	add.s32 	%r91, %r12, %r90;
	mul.wide.u32 	%rd34, %r90, 4;
	add.s64 	%rd81, %rd1, %rd34;
	mov.f32 	%f66, 0f00000000;
	mov.u64 	%rd80, %rd5;
	mov.u32 	%r98, %r8;
$L__BB1_5:
	.pragma "nounroll";
	ld.global.f32 	%f16, [%rd80+-16];
	ld.global.f32 	%f17, [%rd81];
	fma.rn.f32 	%f18, %f16, %f17, %f66;
	ld.global.f32 	%f19, [%rd80+-12];
	mul.wide.u32 	%rd35, %r97, 4;
	add.s64 	%rd36, %rd1, %rd35;
	ld.global.f32 	%f20, [%rd36];
	fma.rn.f32 	%f21, %f19, %f20, %f18;
	ld.global.f32 	%f22, [%rd80+-8];
	mul.wide.u32 	%rd37, %r96, 4;
	add.s64 	%rd38, %rd1, %rd37;
	ld.global.f32 	%f23, [%rd38];
	fma.rn.f32 	%f24, %f22, %f23, %f21;
	ld.global.f32 	%f25, [%rd80+-4];
	mul.wide.u32 	%rd39, %r95, 4;
	add.s64 	%rd40, %rd1, %rd39;
	ld.global.f32 	%f26, [%rd40];
	fma.rn.f32 	%f27, %f25, %f26, %f24;
	ld.global.f32 	%f28, [%rd80];
	mul.wide.u32 	%rd41, %r94, 4;
	add.s64 	%rd42, %rd1, %rd41;
	ld.global.f32 	%f29, [%rd42];
	fma.rn.f32 	%f30, %f28, %f29, %f27;
	ld.global.f32 	%f31, [%rd80+4];
	mul.wide.u32 	%rd43, %r93, 4;
	add.s64 	%rd44, %rd1, %rd43;
	ld.global.f32 	%f32, [%rd44];
	fma.rn.f32 	%f33, %f31, %f32, %f30;
	ld.global.f32 	%f34, [%rd80+8];
	mul.wide.u32 	%rd45, %r92, 4;
	add.s64 	%rd46, %rd1, %rd45;
	ld.global.f32 	%f35, [%rd46];
	fma.rn.f32 	%f36, %f34, %f35, %f33;
	ld.global.f32 	%f37, [%rd80+12];
	mul.wide.u32 	%rd47, %r91, 4;
	add.s64 	%rd48, %rd1, %rd47;
	ld.global.f32 	%f38, [%rd48];
	fma.rn.f32 	%f66, %f37, %f38, %f36;
	add.s32 	%r98, %r98, 8;
	add.s32 	%r97, %r97, %r9;
	add.s32 	%r96, %r96, %r9;
	add.s32 	%r95, %r95, %r9;
	add.s32 	%r94, %r94, %r9;
	add.s32 	%r93, %r93, %r9;
	add.s32 	%r92, %r92, %r9;
	add.s32 	%r91, %r91, %r9;
	add.s64 	%rd81, %rd81, %rd49;
	add.s64 	%rd80, %rd80, 32;
	setp.ne.s32 	%p16, %r98, 0;
	mov.u32 	%r100, %r6;
	@%p16 bra 	$L__BB1_5;
$L__BB1_6:
	setp.eq.s32 	%p17, %r4, 0;
	@%p17 bra 	$L__BB1_14;
	add.s32 	%r78, %r4, -1;
	setp.lt.u32 	%p18, %r78, 3;
	@%p18 bra 	$L__BB1_9;
	add.s32 	%r79, %r100, %r2;
	mul.wide.u32 	%rd50, %r79, 4;
	add.s64 	%rd51, %rd2, %rd50;
	ld.global.f32 	%f40, [%rd51];
	mad.lo.s32 	%r80, %r100, %r53, %r90;
	mul.wide.u32 	%rd52, %r80, 4;
	add.s64 	%rd53, %rd1, %rd52;
	ld.global.f32 	%f41, [%rd53];
	fma.rn.f32 	%f42, %f40, %f41, %f66;
	cvt.u64.u32 	%rd54, %r100;
	add.s64 	%rd55, %rd54, %rd4;
	shl.b64 	%rd56, %rd55, 2;
	add.s64 	%rd57, %rd2, %rd56;
	ld.global.f32 	%f43, [%rd57+4];
	add.s32 	%r81, %r80, %r53;
	mul.wide.u32 	%rd58, %r81, 4;
	add.s64 	%rd59, %rd1, %rd58;
	ld.global.f32 	%f44, [%rd59];
	fma.rn.f32 	%f45, %f43, %f44, %f42;
	ld.global.f32 	%f46, [%rd57+8];
	add.s32 	%r82, %r81, %r53;
	mul.wide.u32 	%rd60, %r82, 4;
	add.s64 	%rd61, %rd1, %rd60;
	ld.global.f32 	%f47, [%rd61];
	fma.rn.f32 	%f48, %f46, %f47, %f45;
	ld.global.f32 	%f49, [%rd57+12];
	add.s32 	%r83, %r82, %r53;
	mul.wide.u32 	%rd62, %r83, 4;
	add.s64 	%rd63, %rd1, %rd62;
	ld.global.f32 	%f50, [%rd63];
	fma.rn.f32 	%f66, %f49, %f50, %f48;
	add.s32 	%r100, %r100, 4;
$L__BB1_9:
	setp.eq.s32 	%p19, %r5, 0;
	@%p19 bra 	$L__BB1_14;
	setp.eq.s32 	%p20, %r5, 1;
	@%p20 bra 	$L__BB1_12;
	add.s32 	%r84, %r100, %r2;
	mul.wide.u32 	%rd64, %r84, 4;
	add.s64 	%rd65, %rd2, %rd64;
	ld.global.f32 	%f52, [%rd65];
	mad.lo.s32 	%r85, %r100, %r53, %r90;
	mul.wide.u32 	%rd66, %r85, 4;
	add.s64 	%rd67, %rd1, %rd66;
	ld.global.f32 	%f53, [%rd67];
	fma.rn.f32 	%f54, %f52, %f53, %f66;
	cvt.u64.u32 	%rd68, %r100;
	add.s64 	%rd69, %rd68, %rd4;
	shl.b64 	%rd70, %rd69, 2;
	add.s64 	%rd71, %rd2, %rd70;
	ld.global.f32 	%f55, [%rd71+4];
	add.s32 	%r86, %r85, %r53;
	mul.wide.u32 	%rd72, %r86, 4;
	add.s64 	%rd73, %rd1, %rd72;
	ld.global.f32 	%f56, [%rd73];
	fma.rn.f32 	%f66, %f55, %f56, %f54;
	add.s32 	%r100, %r100, 2;
$L__BB1_12:
	setp.eq.s32 	%p21, %r7, 0;
	@%p21 bra 	$L__BB1_14;
	add.s32 	%r87, %r100, %r2;
	mul.wide.u32 	%rd74, %r87, 4;
	add.s64 	%rd75, %rd2, %rd74;
	ld.global.f32 	%f57, [%rd75];
	mad.lo.s32 	%r88, %r100, %r53, %r90;
	mul.wide.u32 	%rd76, %r88, 4;
	add.s64 	%rd77, %rd1, %rd76;
	ld.global.f32 	%f58, [%rd77];
	fma.rn.f32 	%f66, %f57, %f58, %f66;
$L__BB1_14:
	add.s32 	%r89, %r90, %r3;
	mul.wide.u32 	%rd78, %r89, 4;
	add.s64 	%rd79, %rd3, %rd78;
	st.global.f32 	[%rd79], %f66;
	add.s32 	%r90, %r90, 1;
	setp.eq.s32 	%p22, %r90, %r53;
	@%p22 bra 	$L__BB1_26;
	bra.uni 	$L__BB1_3;
$L__BB1_15:
	and.b32  	%r43, %r53, 7;
	setp.lt.u32 	%p7, %r53, 8;
	mov.b32 	%r104, 0;
	@%p7 bra 	$L__BB1_18;
	and.b32  	%r104, %r53, 2147483640;
	mov.b32 	%r102, 0;
$L__BB1_17:
	.pragma "nounroll";
	add.s32 	%r65, %r102, %r3;
	mul.wide.u32 	%rd14, %r65, 4;
	add.s64 	%rd15, %rd3, %rd14;
	mov.b32 	%r66, 0;
	st.global.u32 	[%rd15], %r66;
	st.global.u32 	[%rd15+4], %r66;
	st.global.u32 	[%rd15+8], %r66;
	st.global.u32 	[%rd15+12], %r66;
	st.global.u32 	[%rd15+16], %r66;
	st.global.u32 	[%rd15+20], %r66;
	st.global.u32 	[%rd15+24], %r66;
	st.global.u32 	[%rd15+28], %r66;
	add.s32 	%r102, %r102, 8;
	setp.ne.s32 	%p8, %r102, %r104;
	@%p8 bra 	$L__BB1_17;
$L__BB1_18:
	setp.eq.s32 	%p9, %r43, 0;
	@%p9 bra 	$L__BB1_26;
	and.b32  	%r48, %r53, 3;
	setp.lt.u32 	%p10, %r43, 4;
	@%p10 bra 	$L__BB1_21;
	add.s32 	%r67, %r104, %r3;
	mul.wide.u32 	%rd16, %r67, 4;
	add.s64 	%rd17, %rd3, %rd16;
	mov.b32 	%r68, 0;
	st.global.u32 	[%rd17], %r68;
	cvt.u64.u32 	%rd18, %r3;
	cvt.u64.u32 	%rd19, %r104;
	add.s64 	%rd20, %rd19, %rd18;
	shl.b64 	%rd21, %rd20, 2;
	add.s64 	%rd22, %rd3, %rd21;
	st.global.u32 	[%rd22+4], %r68;
	st.global.u32 	[%rd22+8], %r68;
	st.global.u32 	[%rd22+12], %r68;
	add.s32 	%r104, %r104, 4;
$L__BB1_21:
	setp.eq.s32 	%p11, %r48, 0;
	@%p11 bra 	$L__BB1_26;
	setp.eq.s32 	%p12, %r48, 1;
	@%p12 bra 	$L__BB1_24;
	add.s32 	%r69, %r104, %r3;
	mul.wide.u32 	%rd23, %r69, 4;
	add.s64 	%rd24, %rd3, %rd23;
	mov.b32 	%r70, 0;
	st.global.u32 	[%rd24], %r70;
	cvt.u64.u32 	%rd25, %r3;
	cvt.u64.u32 	%rd26, %r104;
	add.s64 	%rd27, %rd26, %rd25;
	shl.b64 	%rd28, %rd27, 2;
	add.s64 	%rd29, %rd3, %rd28;
	st.global.u32 	[%rd29+4], %r70;
	add.s32 	%r104, %r104, 2;
$L__BB1_24:
	and.b32  	%r71, %r53, 1;
	setp.eq.b32 	%p13, %r71, 1;
	not.pred 	%p14, %p13;
	@%p14 bra 	$L__BB1_26;
	add.s32 	%r72, %r104, %r3;
	mul.wide.u32 	%rd30, %r72, 4;
	add.s64 	%rd31, %rd3, %rd30;
	mov.b32 	%r73, 0;
	st.global.u32 	[%rd31], %r73;
$L__BB1_26:
	ret;

}


// ===== COMPILED SASS (sm_100) =====

	.target	sm_100

	.elftype	@"ET_EXEC"


//--------------------- .note.nv.tkinfo           --------------------------
	.section	.note.nv.tkinfo,"",@"SHT_NOTE"
	.sectionflags	@"SHF_NOTE_NV_TKINFO"
	.tkinfo
        /*0018*/ 	.word	0x00000002
        /*0030*/ 	.string	""
        /*0030*/ 	.string	"ptxas"
        /*0030*/ 	.string	"Cuda compilation tools, release 13.0, V13.0.88"
        /*0030*/ 	.string	"Build cuda_13.0.r13.0/compiler.36424714_0"
        /*0030*/ 	.string	"-arch sm_100 -m 64 "



//--------------------- .note.nv.cuinfo           --------------------------
	.section	.note.nv.cuinfo,"",@"SHT_NOTE"
	.sectionflags	@"SHF_NOTE_NV_CUINFO"
        /*0018*/ 	.short	0x0002
        /*001a*/ 	.short	0x0064
        /*001c*/ 	.short	0x0082
	.zero		2


//--------------------- .nv.info                  --------------------------
	.section	.nv.info,"",@"SHT_CUDA_INFO"
	.align	4


	//----- nvinfo : EIATTR_REGCOUNT
	.align		4
        /*0000*/ 	.byte	0x04, 0x2f
        /*0002*/ 	.short	(.L_1 - .L_0)
	.align		4
.L_0:
        /*0004*/ 	.word	index@(_Z7mysgemmiiiPKfS0_Pf)
        /*0008*/ 	.word	0x00000020


	//----- nvinfo : EIATTR_FRAME_SIZE
	.align		4
.L_1:
        /*000c*/ 	.byte	0x04, 0x11
        /*000e*/ 	.short	(.L_3 - .L_2)
	.align		4
.L_2:
        /*0010*/ 	.word	index@(_Z7mysgemmiiiPKfS0_Pf)
        /*0014*/ 	.word	0x00000000


	//----- nvinfo : EIATTR_REGCOUNT
	.align		4
.L_3:
        /*0018*/ 	.byte	0x04, 0x2f
        /*001a*/ 	.short	(.L_5 - .L_4)
	.align		4
.L_4:
        /*001c*/ 	.word	index@(_Z10mysgemm_v2iiiPKfS0_Pf)
        /*0020*/ 	.word	0x00000020


	//----- nvinfo : EIATTR_FRAME_SIZE
	.align		4
.L_5:
        /*0024*/ 	.byte	0x04, 0x11
        /*0026*/ 	.short	(.L_7 - .L_6)
	.align		4
.L_6:
        /*0028*/ 	.word	index@(_Z10mysgemm_v2iiiPKfS0_Pf)
        /*002c*/ 	.word	0x00000000


	//----- nvinfo : EIATTR_MIN_STACK_SIZE
	.align		4
.L_7:
        /*0030*/ 	.byte	0x04, 0x12
        /*0032*/ 	.short	(.L_9 - .L_8)
	.align		4
.L_8:
        /*0034*/ 	.word	index@(_Z10mysgemm_v2iiiPKfS0_Pf)
        /*0038*/ 	.word	0x00000000


	//----- nvinfo : EIATTR_MIN_STACK_SIZE
	.align		4
.L_9:
        /*003c*/ 	.byte	0x04, 0x12
        /*003e*/ 	.short	(.L_11 - .L_10)
	.align		4
.L_10:
        /*0040*/ 	.word	index@(_Z7mysgemmiiiPKfS0_Pf)
        /*0044*/ 	.word	0x00000000
.L_11:


//--------------------- .nv.compat                --------------------------
	.section	.nv.compat,"",@"SHT_CUDA_COMPAT_INFO"
	.align	4
        /*0000*/ 	.byte	0x02, 0x09, 0x00, 0x00, 0x02, 0x02, 0x01, 0x00, 0x02, 0x05, 0x05, 0x00, 0x03, 0x07, 0x01, 0x01
        /*0010*/ 	.byte	0x02, 0x03, 0x00, 0x00, 0x02, 0x06, 0x01, 0x00, 0x04, 0x0b, 0x08, 0x00, 0x09, 0x00, 0x00, 0x00
        /*0020*/ 	.byte	0x00, 0x00, 0x00, 0x00


//--------------------- .nv.info._Z10mysgemm_v2iiiPKfS0_Pf --------------------------
	.section	.nv.info._Z10mysgemm_v2iiiPKfS0_Pf,"",@"SHT_CUDA_INFO"
	.sectionflags	@""
	.align	4


	//----- nvinfo : EIATTR_CUDA_API_VERSION
	.align		4
        /*0000*/ 	.byte	0x04, 0x37
        /*0002*/ 	.short	(.L_13 - .L_12)
.L_12:
        /*0004*/ 	.word	0x00000082


	//----- nvinfo : EIATTR_KPARAM_INFO
	.align		4
.L_13:
        /*0008*/ 	.byte	0x04, 0x17
        /*000a*/ 	.short	(.L_15 - .L_14)
.L_14:
        /*000c*/ 	.word	0x00000000
        /*0010*/ 	.short	0x0005
        /*0012*/ 	.short	0x0020
        /*0014*/ 	.byte	0x00, 0xf5, 0x21, 0x00


	//----- nvinfo : EIATTR_KPARAM_INFO
	.align		4
.L_15:
        /*0018*/ 	.byte	0x04, 0x17
        /*001a*/ 	.short	(.L_17 - .L_16)
.L_16:
        /*001c*/ 	.word	0x00000000
        /*0020*/ 	.short	0x0004
        /*0022*/ 	.short	0x0018
        /*0024*/ 	.byte	0x00, 0xf5, 0x21, 0x00


	//----- nvinfo : EIATTR_KPARAM_INFO
	.align		4
.L_17:
        /*0028*/ 	.byte	0x04, 0x17
        /*002a*/ 	.short	(.L_19 - .L_18)
.L_18:
        /*002c*/ 	.word	0x00000000
        /*0030*/ 	.short	0x0003
        /*0032*/ 	.short	0x0010
        /*0034*/ 	.byte	0x00, 0xf5, 0x21, 0x00


	//----- nvinfo : EIATTR_KPARAM_INFO
	.align		4
.L_19:
        /*0038*/ 	.byte	0x04, 0x17
        /*003a*/ 	.short	(.L_21 - .L_20)
.L_20:
        /*003c*/ 	.word	0x00000000
        /*0040*/ 	.short	0x0002
        /*0042*/ 	.short	0x0008
        /*0044*/ 	.byte	0x00, 0xf0, 0x11, 0x00


	//----- nvinfo : EIATTR_KPARAM_INFO
	.align		4
.L_21:
        /*0048*/ 	.byte	0x04, 0x17
        /*004a*/ 	.short	(.L_23 - .L_22)
.L_22:
        /*004c*/ 	.word	0x00000000
        /*0050*/ 	.short	0x0001
        /*0052*/ 	.short	0x0004
        /*0054*/ 	.byte	0x00, 0xf0, 0x11, 0x00


	//----- nvinfo : EIATTR_KPARAM_INFO
	.align		4
.L_23:
        /*0058*/ 	.byte	0x04, 0x17
        /*005a*/ 	.short	(.L_25 - .L_24)
.L_24:
        /*005c*/ 	.word	0x00000000
        /*0060*/ 	.short	0x0000
        /*0062*/ 	.short	0x0000
        /*0064*/ 	.byte	0x00, 0xf0, 0x11, 0x00


	//----- nvinfo : EIATTR_SPARSE_MMA_MASK
	.align		4
.L_25:
        /*0068*/ 	.byte	0x03, 0x50
        /*006a*/ 	.short	0x0000


	//----- nvinfo : EIATTR_MAXREG_COUNT
	.align		4
        /*006c*/ 	.byte	0x03, 0x1b
        /*006e*/ 	.short	0x00ff


	//----- nvinfo : EIATTR_MERCURY_ISA_VERSION
	.align		4
        /*0070*/ 	.byte	0x03, 0x5f
        /*0072*/ 	.short	0x0101


	//----- nvinfo : EIATTR_VRC_CTA_INIT_COUNT
	.align		4
        /*0074*/ 	.byte	0x02, 0x4a
	.zero		1
	.zero		1


	//----- nvinfo : EIATTR_EXIT_INSTR_OFFSETS
	.align		4
        /*0078*/ 	.byte	0x04, 0x1c
        /*007a*/ 	.short	(.L_27 - .L_26)


	//   ....[0]....
.L_26:
        /*007c*/ 	.word	0x000000d0


	//   ....[1]....
        /*0080*/ 	.word	0x00000b10


	//   ....[2]....
        /*0084*/ 	.word	0x00000c80


	//   ....[3]....
        /*0088*/ 	.word	0x00000da0


	//   ....[4]....
        /*008c*/ 	.word	0x00000ea0


	//   ....[5]....
        /*0090*/ 	.word	0x00000ef0


	//----- nvinfo : EIATTR_CBANK_PARAM_SIZE
	.align		4
.L_27:
        /*0094*/ 	.byte	0x03, 0x19
        /*0096*/ 	.short	0x0028


	//----- nvinfo : EIATTR_PARAM_CBANK
	.align		4
        /*0098*/ 	.byte	0x04, 0x0a
        /*009a*/ 	.short	(.L_29 - .L_28)
	.align		4
.L_28:
        /*009c*/ 	.word	index@(.nv.constant0._Z10mysgemm_v2iiiPKfS0_Pf)
        /*00a0*/ 	.short	0x0380
        /*00a2*/ 	.short	0x0028


	//----- nvinfo : EIATTR_SW_WAR
	.align		4
.L_29:
        /*00a4*/ 	.byte	0x04, 0x36
        /*00a6*/ 	.short	(.L_31 - .L_30)
.L_30:
        /*00a8*/ 	.word	0x00000008
.L_31:


//--------------------- .nv.info._Z7mysgemmiiiPKfS0_Pf --------------------------
	.section	.nv.info._Z7mysgemmiiiPKfS0_Pf,"",@"SHT_CUDA_INFO"
	.sectionflags	@""
	.align	4


	//----- nvinfo : EIATTR_CUDA_API_VERSION
	.align		4
        /*0000*/ 	.byte	0x04, 0x37
        /*0002*/ 	.short	(.L_33 - .L_32)
.L_32:
        /*0004*/ 	.word	0x00000082


	//----- nvinfo : EIATTR_KPARAM_INFO
	.align		4
.L_33:
        /*0008*/ 	.byte	0x04, 0x17
        /*000a*/ 	.short	(.L_35 - .L_34)
.L_34:
        /*000c*/ 	.word	0x00000000
        /*0010*/ 	.short	0x0005
        /*0012*/ 	.short	0x0020
        /*0014*/ 	.byte	0x00, 0xf5, 0x21, 0x00


	//----- nvinfo : EIATTR_KPARAM_INFO
	.align		4
.L_35:
        /*0018*/ 	.byte	0x04, 0x17
        /*001a*/ 	.short	(.L_37 - .L_36)
.L_36:
        /*001c*/ 	.word	0x00000000
        /*0020*/ 	.short	0x0004
        /*0022*/ 	.short	0x0018
        /*0024*/ 	.byte	0x00, 0xf5, 0x21, 0x00


	//----- nvinfo : EIATTR_KPARAM_INFO
	.align		4
.L_37:
        /*0028*/ 	.byte	0x04, 0x17
        /*002a*/ 	.short	(.L_39 - .L_38)
.L_38:
        /*002c*/ 	.word	0x00000000
        /*0030*/ 	.short	0x0003
        /*0032*/ 	.short	0x0010
        /*0034*/ 	.byte	0x00, 0xf5, 0x21, 0x00


	//----- nvinfo : EIATTR_KPARAM_INFO
	.align		4
.L_39:
        /*0038*/ 	.byte	0x04, 0x17
        /*003a*/ 	.short	(.L_41 - .L_40)
.L_40:
        /*003c*/ 	.word	0x00000000
        /*0040*/ 	.short	0x0002
        /*0042*/ 	.short	0x0008
        /*0044*/ 	.byte	0x00, 0xf0, 0x11, 0x00


	//----- nvinfo : EIATTR_KPARAM_INFO
	.align		4
.L_41:
        /*0048*/ 	.byte	0x04, 0x17
        /*004a*/ 	.short	(.L_43 - .L_42)
.L_42:
        /*004c*/ 	.word	0x00000000
        /*0050*/ 	.short	0x0001
        /*0052*/ 	.short	0x0004
        /*0054*/ 	.byte	0x00, 0xf0, 0x11, 0x00


	//----- nvinfo : EIATTR_KPARAM_INFO
	.align		4
.L_43:
        /*0058*/ 	.byte	0x04, 0x17
        /*005a*/ 	.short	(.L_45 - .L_44)
.L_44:
        /*005c*/ 	.word	0x00000000
        /*0060*/ 	.short	0x0000
        /*0062*/ 	.short	0x0000
        /*0064*/ 	.byte	0x00, 0xf0, 0x11, 0x00


	//----- nvinfo : EIATTR_SPARSE_MMA_MASK
	.align		4
.L_45:
        /*0068*/ 	.byte	0x03, 0x50
        /*006a*/ 	.short	0x0000


	//----- nvinfo : EIATTR_MAXREG_COUNT
	.align		4
        /*006c*/ 	.byte	0x03, 0x1b
        /*006e*/ 	.short	0x00ff


	//----- nvinfo : EIATTR_MERCURY_ISA_VERSION
	.align		4
        /*0070*/ 	.byte	0x03, 0x5f
        /*0072*/ 	.short	0x0101


	//----- nvinfo : EIATTR_VRC_CTA_INIT_COUNT
	.align		4
        /*0074*/ 	.byte	0x02, 0x4a
	.zero		1
	.zero		1


	//----- nvinfo : EIATTR_EXIT_INSTR_OFFSETS
	.align		4
        /*0078*/ 	.byte	0x04, 0x1c
        /*007a*/ 	.short	(.L_47 - .L_46)


	//   ....[0]....
.L_46:
        /*007c*/ 	.word	0x000000c0


	//   ....[1]....
        /*0080*/ 	.word	0x000008e0


	//----- nvinfo : EIATTR_CBANK_PARAM_SIZE
	.align		4
.L_47:
        /*0084*/ 	.byte	0x03, 0x19
        /*0086*/ 	.short	0x0028


	//----- nvinfo : EIATTR_PARAM_CBANK
	.align		4
        /*0088*/ 	.byte	0x04, 0x0a
        /*008a*/ 	.short	(.L_49 - .L_48)
	.align		4
.L_48:
        /*008c*/ 	.word	index@(.nv.constant0._Z7mysgemmiiiPKfS0_Pf)
        /*0090*/ 	.short	0x0380
        /*0092*/ 	.short	0x0028


	//----- nvinfo : EIATTR_SW_WAR
	.align		4
.L_49:
        /*0094*/ 	.byte	0x04, 0x36
        /*0096*/ 	.short	(.L_51 - .L_50)
.L_50:
        /*0098*/ 	.word	0x00000008
.L_51:


//--------------------- .nv.callgraph             --------------------------
	.section	.nv.callgraph,"",@"SHT_CUDA_CALLGRAPH"
	.align	4
	.sectionentsize	8
	.align		4
        /*0000*/ 	.word	0x00000000
	.align		4
        /*0004*/ 	.word	0xffffffff
	.align		4
        /*0008*/ 	.word	0x00000000
	.align		4
        /*000c*/ 	.word	0xfffffffe
	.align		4
        /*0010*/ 	.word	0x00000000
	.align		4
        /*0014*/ 	.word	0xfffffffd
	.align		4
        /*0018*/ 	.word	0x00000000
	.align		4
        /*001c*/ 	.word	0xfffffffc


//--------------------- .text._Z10mysgemm_v2iiiPKfS0_Pf --------------------------
	.section	.text._Z10mysgemm_v2iiiPKfS0_Pf,"ax",@progbits
	.align	128
        .global         _Z10mysgemm_v2iiiPKfS0_Pf
        .type           _Z10mysgemm_v2iiiPKfS0_Pf,@function
        .size           _Z10mysgemm_v2iiiPKfS0_Pf,(.L_x_17 - _Z10mysgemm_v2iiiPKfS0_Pf)
        .other          _Z10mysgemm_v2iiiPKfS0_Pf,@"STO_CUDA_ENTRY STV_DEFAULT"
_Z10mysgemm_v2iiiPKfS0_Pf:
.text._Z10mysgemm_v2iiiPKfS0_Pf:
[----:B------:R-:W-:Y:S01]  /*0000*/  LDC R1, c[0x0][0x37c] ;  /* 0x0000df00ff017b82 */ /* 0x000fe20000000800 */
[----:B------:R-:W0:Y:S07]  /*0010*/  S2R R7, SR_TID.X ;  /* 0x0000000000077919 */ /* 0x000e2e0000002100 */
[----:B------:R-:W1:Y:S01]  /*0020*/  LDC R2, c[0x0][0x364] ;  /* 0x0000d900ff027b82 */ /* 0x000e620000000800 */
[----:B------:R-:W1:Y:S07]  /*0030*/  S2R R3, SR_TID.Y ;  /* 0x0000000000037919 */ /* 0x000e6e0000002200 */
[----:B------:R-:W0:Y:S08]  /*0040*/  S2UR UR5, SR_CTAID.X ;  /* 0x00000000000579c3 */ /* 0x000e300000002500 */
[----:B------:R-:W0:Y:S08]  /*0050*/  LDC R0, c[0x0][0x360] ;  /* 0x0000d800ff007b82 */ /* 0x000e300000000800 */
[----:B------:R-:W1:Y:S08]  /*0060*/  S2UR UR4, SR_CTAID.Y ;  /* 0x00000000000479c3 */ /* 0x000e700000002600 */
[----:B------:R-:W2:Y:S01]  /*0070*/  LDC.64 R4, c[0x0][0x380] ;  /* 0x0000e000ff047b82 */ /* 0x000ea20000000a00 */
[----:B0-----:R-:W-:-:S02]  /*0080*/  IMAD R0, R0, UR5, R7 ;  /* 0x0000000500007c24 */ /* 0x001fc4000f8e0207 */
[----:B-1----:R-:W-:-:S03]  /*0090*/  IMAD R2, R2, UR4, R3 ;  /* 0x0000000402027c24 */ /* 0x002fc6000f8e0203 */
[----:B--2---:R-:W-:-:S04]  /*00a0*/  ISETP.GE.AND P0, PT, R0, R5, PT ;  /* 0x000000050000720c */ /* 0x004fc80003f06270 */
[----:B------:R-:W-:-:S04]  /*00b0*/  ISETP.GE.OR P0, PT, R2, R4, P0 ;  /* 0x000000040200720c */ /* 0x000fc80000706670 */
[----:B------:R-:W-:-:S13]  /*00c0*/  ISETP.LT.OR P0, PT, R5, 0x1, P0 ;  /* 0x000000010500780c */ /* 0x000fda0000701670 */
[----:B------:R-:W-:Y:S05]  /*00d0*/  @P0 EXIT ;  /* 0x000000000000094d */ /* 0x000fea0003800000 */
[----:B------:R-:W0:Y:S01]  /*00e0*/  LDCU UR5, c[0x0][0x388] ;  /* 0x00007100ff0577ac */ /* 0x000e220008000800 */
[----:B------:R-:W-:Y:S01]  /*00f0*/  IMAD R0, R2, R5, RZ ;  /* 0x0000000502007224 */ /* 0x000fe200078e02ff */
[----:B------:R-:W1:Y:S01]  /*0100*/  LDCU.64 UR10, c[0x0][0x358] ;  /* 0x00006b00ff0a77ac */ /* 0x000e620008000a00 */
[----:B0-----:R-:W-:-:S09]  /*0110*/  UISETP.GE.AND UP0, UPT, UR5, 0x1, UPT ;  /* 0x000000010500788c */ /* 0x001fd2000bf06270 */
[----:B-1----:R-:W-:Y:S05]  /*0120*/  BRA.U !UP0, `(.L_x_0) ;  /* 0x0000000908807547 */ /* 0x002fea000b800000 */
[----:B------:R-:W0:Y:S01]  /*0130*/  LDCU.64 UR12, c[0x0][0x390] ;  /* 0x00007200ff0c77ac */ /* 0x000e220008000a00 */
[----:B------:R-:W-:Y:S01]  /*0140*/  IMAD R2, R2, UR5, RZ ;  /* 0x0000000502027c24 */ /* 0x000fe2000f8e02ff */
[----:B------:R-:W-:Y:S01]  /*0150*/  SHF.L.U32 R4, R5, 0x3, RZ ;  /* 0x0000000305047819 */ /* 0x000fe200000006ff */
[----:B------:R-:W-:Y:S01]  /*0160*/  HFMA2 R5, -RZ, RZ, 0, 0 ;  /* 0x00000000ff057431 */ /* 0x000fe200000001ff */
[----:B------:R-:W-:Y:S02]  /*0170*/  ULOP3.LUT UR6, UR5, 0x7ffffff8, URZ, 0xc0, !UPT ;  /* 0x7ffffff805067892 */ /* 0x000fe4000f8ec0ff */
[----:B------:R-:W-:Y:S02]  /*0180*/  ULOP3.LUT UR8, UR5, 0x7, URZ, 0xc0, !UPT ;  /* 0x0000000705087892 */ /* 0x000fe4000f8ec0ff */
[----:B------:R-:W-:Y:S02]  /*0190*/  ULOP3.LUT UR5, UR5, 0x3, URZ, 0xc0, !UPT ;  /* 0x0000000305057892 */ /* 0x000fe4000f8ec0ff */
[----:B------:R-:W-:Y:S01]  /*01a0*/  UIADD3 UR7, UPT, UPT, -UR6, URZ, URZ ;  /* 0x000000ff06077290 */ /* 0x000fe2000fffe1ff */
[----:B0-----:R-:W-:-:S04]  /*01b0*/  LEA R3, P0, R2, UR12, 0x2 ;  /* 0x0000000c02037c11 */ /* 0x001fc8000f8010ff */
[----:B------:R-:W-:Y:S02]  /*01c0*/  IADD3 R3, P1, PT, R3, 0x10, RZ ;  /* 0x0000001003037810 */ /* 0x000fe40007f3e0ff */
[----:B------:R-:W-:-:S04]  /*01d0*/  LEA.HI.X R6, R2, UR13, RZ, 0x2, P0 ;  /* 0x0000000d02067c11 */ /* 0x000fc800080f14ff */
[----:B------:R-:W-:-:S07]  /*01e0*/  IADD3.X R6, PT, PT, RZ, R6, RZ, P1, !PT ;  /* 0x00000006ff067210 */ /* 0x000fce0000ffe4ff */
.L_x_6:
[----:B0-----:R-:W0:Y:S01]  /*01f0*/  LDCU UR12, c[0x0][0x388] ;  /* 0x00007100ff0c77ac */ /* 0x001e220008000800 */
[----:B------:R-:W-:Y:S01]  /*0200*/  IMAD.MOV.U32 R10, RZ, RZ, RZ ;  /* 0x000000ffff0a7224 */ /* 0x000fe200078e00ff */
[----:B------:R-:W-:Y:S01]  /*0210*/  UMOV UR4, URZ ;  /* 0x000000ff00047c82 */ /* 0x000fe20008000000 */
[----:B0-----:R-:W-:-:S09]  /*0220*/  UISETP.GE.U32.AND UP0, UPT, UR12, 0x8, UPT ;  /* 0x000000080c00788c */ /* 0x001fd2000bf06070 */
[----:B------:R-:W-:Y:S05]  /*0230*/  BRA.U !UP0, `(.L_x_1) ;  /* 0x0000000108f47547 */ /* 0x000fea000b800000 */
[----:B------:R-:W0:Y:S01]  /*0240*/  LDC R8, c[0x0][0x384] ;  /* 0x0000e100ff087b82 */ /* 0x000e220000000800 */
[----:B------:R-:W-:Y:S01]  /*0250*/  MOV R10, RZ ;  /* 0x000000ff000a7202 */ /* 0x000fe20000000f00 */
[----:B------:R-:W-:Y:S01]  /*0260*/  IMAD.MOV.U32 R26, RZ, RZ, R6 ;  /* 0x000000ffff1a7224 */ /* 0x000fe200078e0006 */
[----:B------:R-:W-:Y:S01]  /*0270*/  MOV R24, R3 ;  /* 0x0000000300187202 */ /* 0x000fe20000000f00 */
[----:B------:R-:W-:-:S04]  /*0280*/  UMOV UR4, UR7 ;  /* 0x0000000700047c82 */ /* 0x000fc80008000000 */
[----:B------:R-:W1:Y:S01]  /*0290*/  LDC.64 R12, c[0x0][0x398] ;  /* 0x0000e600ff0c7b82 */ /* 0x000e620000000a00 */
[----:B0-----:R-:W-:Y:S01]  /*02a0*/  IADD3 R7, PT, PT, R5, R8, RZ ;  /* 0x0000000805077210 */ /* 0x001fe20007ffe0ff */
[C-C-:B------:R-:W-:Y:S01]  /*02b0*/  IMAD R11, R8.reuse, 0x3, R5.reuse ;  /* 0x00000003080b7824 */ /* 0x140fe200078e0205 */
[C---:B------:R-:W-:Y:S01]  /*02c0*/  LEA R9, R8.reuse, R5, 0x1 ;  /* 0x0000000508097211 */ /* 0x040fe200078e08ff */
[C-C-:B------:R-:W-:Y:S02]  /*02d0*/  IMAD R25, R8.reuse, 0x4, R5.reuse ;  /* 0x0000000408197824 */ /* 0x140fe400078e0205 */
[C-C-:B------:R-:W-:Y:S02]  /*02e0*/  IMAD R27, R8.reuse, 0x5, R5.reuse ;  /* 0x00000005081b7824 */ /* 0x140fe400078e0205 */
[C-C-:B------:R-:W-:Y:S02]  /*02f0*/  IMAD R29, R8.reuse, 0x6, R5.reuse ;  /* 0x00000006081d7824 */ /* 0x140fe400078e0205 */
[----:B------:R-:W-:-:S02]  /*0300*/  IMAD R8, R8, 0x7, R5 ;  /* 0x0000000708087824 */ /* 0x000fc400078e0205 */
[----:B-1----:R-:W-:-:S07]  /*0310*/  IMAD.WIDE.U32 R16, R5, 0x4, R12 ;  /* 0x0000000405107825 */ /* 0x002fce00078e000c */
.L_x_2:
[----:B------:R-:W-:Y:S01]  /*0320*/  MOV R14, R24 ;  /* 0x00000018000e7202 */ /* 0x000fe20000000f00 */
[----:B------:R-:W2:Y:S01]  /*0330*/  LDG.E R20, desc[UR10][R16.64] ;  /* 0x0000000a10147981 */ /* 0x000ea2000c1e1900 */
[----:B------:R-:W-:Y:S01]  /*0340*/  MOV R15, R26 ;  /* 0x0000001a000f7202 */ /* 0x000fe20000000f00 */
[----:B------:R-:W-:-:S04]  /*0350*/  IMAD.WIDE.U32 R18, R7, 0x4, R12 ;  /* 0x0000000407127825 */ /* 0x000fc800078e000c */
[----:B------:R-:W2:Y:S04]  /*0360*/  LDG.E R21, desc[UR10][R14.64+-0x10] ;  /* 0xfffff00a0e157981 */ /* 0x000ea8000c1e1900 */
[----:B------:R0:W3:Y:S04]  /*0370*/  LDG.E R22, desc[UR10][R18.64] ;  /* 0x0000000a12167981 */ /* 0x0000e8000c1e1900 */
[----:B------:R-:W3:Y:S04]  /*0380*/  LDG.E R23, desc[UR10][R14.64+-0xc] ;  /* 0xfffff40a0e177981 */ /* 0x000ee8000c1e1900 */
[----:B------:R-:W4:Y:S01]  /*0390*/  LDG.E R26, desc[UR10][R14.64+-0x8] ;  /* 0xfffff80a0e1a7981 */ /* 0x000f22000c1e1900 */
[----:B0-----:R-:W-:-:S03]  /*03a0*/  IMAD.WIDE.U32 R18, R9, 0x4, R12 ;  /* 0x0000000409127825 */ /* 0x001fc600078e000c */
[----:B------:R-:W5:Y:S04]  /*03b0*/  LDG.E R28, desc[UR10][R14.64] ;  /* 0x0000000a0e1c7981 */ /* 0x000f68000c1e1900 */
[----:B------:R-:W4:Y:S01]  /*03c0*/  LDG.E R24, desc[UR10][R18.64] ;  /* 0x0000000a12187981 */ /* 0x000f22000c1e1900 */
[----:B--2---:R-:W-:Y:S01]  /*03d0*/  FFMA R10, R21, R20, R10 ;  /* 0x00000014150a7223 */ /* 0x004fe2000000000a */
[----:B------:R-:W-:-:S06]  /*03e0*/  IMAD.WIDE.U32 R20, R11, 0x4, R12 ;  /* 0x000000040b147825 */ /* 0x000fcc00078e000c */
[----:B------:R-:W2:Y:S01]  /*03f0*/  LDG.E R20, desc[UR10][R20.64] ;  /* 0x0000000a14147981 */ /* 0x000ea2000c1e1900 */
[----:B---3--:R-:W-:Y:S01]  /*0400*/  FFMA R10, R23, R22, R10 ;  /* 0x00000016170a7223 */ /* 0x008fe2000000000a */
[----:B------:R-:W-:-:S05]  /*0410*/  IMAD.WIDE.U32 R22, R25, 0x4, R12 ;  /* 0x0000000419167825 */ /* 0x000fca00078e000c */
[----:B------:R0:W5:Y:S04]  /*0420*/  LDG.E R19, desc[UR10][R22.64] ;  /* 0x0000000a16137981 */ /* 0x000168000c1e1900 */
[----:B------:R-:W2:Y:S01]  /*0430*/  LDG.E R21, desc[UR10][R14.64+-0x4] ;  /* 0xfffffc0a0e157981 */ /* 0x000ea2000c1e1900 */
[----:B----4-:R-:W-:-:S03]  /*0440*/  FFMA R10, R26, R24, R10 ;  /* 0x000000181a0a7223 */ /* 0x010fc6000000000a */
[----:B------:R-:W3:Y:S01]  /*0450*/  LDG.E R24, desc[UR10][R14.64+0x4] ;  /* 0x0000040a0e187981 */ /* 0x000ee2000c1e1900 */
[----:B0-----:R-:W-:-:S05]  /*0460*/  IMAD.WIDE.U32 R22, R27, 0x4, R12 ;  /* 0x000000041b167825 */ /* 0x001fca00078e000c */
[----:B------:R-:W3:Y:S01]  /*0470*/  LDG.E R26, desc[UR10][R22.64] ;  /* 0x0000000a161a7981 */ /* 0x000ee2000c1e1900 */
[----:B--2---:R-:W-:-:S04]  /*0480*/  FFMA R10, R21, R20, R10 ;  /* 0x00000014150a7223 */ /* 0x004fc8000000000a */
[----:B-----5:R-:W-:Y:S01]  /*0490*/  FFMA R10, R28, R19, R10 ;  /* 0x000000131c0a7223 */ /* 0x020fe2000000000a */
[--C-:B------:R-:W-:Y:S01]  /*04a0*/  IMAD.WIDE.U32 R18, R29, 0x4, R12.reuse ;  /* 0x000000041d127825 */ /* 0x100fe200078e000c */
[----:B------:R-:W2:Y:S03]  /*04b0*/  LDG.E R28, desc[UR10][R14.64+0x8] ;  /* 0x0000080a0e1c7981 */ /* 0x000ea6000c1e1900 */
[----:B------:R-:W-:Y:S02]  /*04c0*/  IMAD.WIDE.U32 R20, R8, 0x4, R12 ;  /* 0x0000000408147825 */ /* 0x000fe400078e000c */
[----:B------:R-:W2:Y:S04]  /*04d0*/  LDG.E R18, desc[UR10][R18.64] ;  /* 0x0000000a12127981 */ /* 0x000ea8000c1e1900 */
[----:B------:R-:W4:Y:S04]  /*04e0*/  LDG.E R20, desc[UR10][R20.64] ;  /* 0x0000000a14147981 */ /* 0x000f28000c1e1900 */
[----:B------:R-:W4:Y:S01]  /*04f0*/  LDG.E R19, desc[UR10][R14.64+0xc] ;  /* 0x00000c0a0e137981 */ /* 0x000f22000c1e1900 */
[----:B------:R-:W-:Y:S01]  /*0500*/  UIADD3 UR4, UPT, UPT, UR4, 0x8, URZ ;  /* 0x0000000804047890 */ /* 0x000fe2000fffe0ff */
[----:B---3--:R-:W-:-:S03]  /*0510*/  FFMA R10, R24, R26, R10 ;  /* 0x0000001a180a7223 */ /* 0x008fc6000000000a */
[----:B------:R-:W-:Y:S01]  /*0520*/  UISETP.NE.AND UP0, UPT, UR4, URZ, UPT ;  /* 0x000000ff0400728c */ /* 0x000fe2000bf05270 */
[----:B------:R-:W-:Y:S01]  /*0530*/  IADD3 R24, P0, PT, R14, 0x20, RZ ;  /* 0x000000200e187810 */ /* 0x000fe20007f1e0ff */
[C---:B------:R-:W-:Y:S01]  /*0540*/  IMAD.IADD R25, R4.reuse, 0x1, R25 ;  /* 0x0000000104197824 */ /* 0x040fe200078e0219 */
[C---:B------:R-:W-:Y:S01]  /*0550*/  IADD3 R7, PT, PT, R4.reuse, R7, RZ ;  /* 0x0000000704077210 */ /* 0x040fe20007ffe0ff */
[C---:B------:R-:W-:Y:S01]  /*0560*/  IMAD.WIDE.U32 R16, R4.reuse, 0x4, R16 ;  /* 0x0000000404107825 */ /* 0x040fe200078e0010 */
[C---:B------:R-:W-:Y:S02]  /*0570*/  IADD3 R9, PT, PT, R4.reuse, R9, RZ ;  /* 0x0000000904097210 */ /* 0x040fe40007ffe0ff */
[C---:B------:R-:W-:Y:S01]  /*0580*/  IADD3 R11, PT, PT, R4.reuse, R11, RZ ;  /* 0x0000000b040b7210 */ /* 0x040fe20007ffe0ff */
[----:B------:R-:W-:Y:S01]  /*0590*/  IMAD.X R26, RZ, RZ, R15, P0 ;  /* 0x000000ffff1a7224 */ /* 0x000fe200000e060f */
[C---:B------:R-:W-:Y:S02]  /*05a0*/  IADD3 R27, PT, PT, R4.reuse, R27, RZ ;  /* 0x0000001b041b7210 */ /* 0x040fe40007ffe0ff */
[----:B------:R-:W-:-:S02]  /*05b0*/  IADD3 R29, PT, PT, R4, R29, RZ ;  /* 0x0000001d041d7210 */ /* 0x000fc40007ffe0ff */
[----:B------:R-:W-:Y:S01]  /*05c0*/  IADD3 R8, PT, PT, R4, R8, RZ ;  /* 0x0000000804087210 */ /* 0x000fe20007ffe0ff */
[----:B--2---:R-:W-:-:S04]  /*05d0*/  FFMA R10, R28, R18, R10 ;  /* 0x000000121c0a7223 */ /* 0x004fc8000000000a */
[----:B----4-:R-:W-:Y:S01]  /*05e0*/  FFMA R10, R19, R20, R10 ;  /* 0x00000014130a7223 */ /* 0x010fe2000000000a */
[----:B------:R-:W-:Y:S06]  /*05f0*/  BRA.U UP0, `(.L_x_2) ;  /* 0xfffffffd00487547 */ /* 0x000fec000b83ffff */
[----:B------:R-:W-:-:S05]  /*0600*/  UMOV UR4, UR6 ;  /* 0x0000000600047c82 */ /* 0x000fca0008000000 */
.L_x_1:
[----:B------:R-:W-:-:S09]  /*0610*/  UISETP.NE.AND UP0, UPT, UR8, URZ, UPT ;  /* 0x000000ff0800728c */ /* 0x000fd2000bf05270 */
[----:B------:R-:W-:Y:S05]  /*0620*/  BRA.U !UP0, `(.L_x_3) ;  /* 0x00000005081c7547 */ /* 0x000fea000b800000 */
[----:B------:R-:W-:Y:S02]  /*0630*/  UIADD3 UR9, UPT, UPT, UR8, -0x1, URZ ;  /* 0xffffffff08097890 */ /* 0x000fe4000fffe0ff */
[----:B------:R-:W-:Y:S02]  /*0640*/  UISETP.NE.AND UP1, UPT, UR5, URZ, UPT ;  /* 0x000000ff0500728c */ /* 0x000fe4000bf25270 */
[----:B------:R-:W-:-:S09]  /*0650*/  UISETP.GE.U32.AND UP0, UPT, UR9, 0x3, UPT ;  /* 0x000000030900788c */ /* 0x000fd2000bf06070 */
[----:B------:R-:W-:Y:S05]  /*0660*/  BRA.U !UP0, `(.L_x_4) ;  /* 0x00000001087c7547 */ /* 0x000fea000b800000 */
[----:B------:R-:W0:Y:S01]  /*0670*/  LDC R22, c[0x0][0x384] ;  /* 0x0000e100ff167b82 */ /* 0x000e220000000800 */
[----:B------:R-:W1:Y:S01]  /*0680*/  LDCU.64 UR14, c[0x0][0x390] ;  /* 0x00007200ff0e77ac */ /* 0x000e620008000a00 */
[C---:B------:R-:W-:Y:S01]  /*0690*/  VIADD R7, R2.reuse, UR4 ;  /* 0x0000000402077c36 */ /* 0x040fe20008000000 */
[----:B------:R-:W-:-:S04]  /*06a0*/  IADD3 R11, P0, PT, R2, UR4, RZ ;  /* 0x00000004020b7c10 */ /* 0x000fc8000ff1e0ff */
[----:B------:R-:W-:Y:S01]  /*06b0*/  IADD3.X R20, PT, PT, RZ, RZ, RZ, P0, !PT ;  /* 0x000000ffff147210 */ /* 0x000fe200007fe4ff */
[----:B------:R-:W2:Y:S08]  /*06c0*/  LDC.64 R16, c[0x0][0x390] ;  /* 0x0000e400ff107b82 */ /* 0x000eb00000000a00 */
[----:B------:R-:W3:Y:S01]  /*06d0*/  LDC.64 R12, c[0x0][0x398] ;  /* 0x0000e600ff0c7b82 */ /* 0x000ee20000000a00 */
[----:B-1----:R-:W-:Y:S01]  /*06e0*/  LEA R8, P0, R11, UR14, 0x2 ;  /* 0x0000000e0b087c11 */ /* 0x002fe2000f8010ff */
[----:B0-----:R-:W-:-:S05]  /*06f0*/  IMAD R19, R22, UR4, R5 ;  /* 0x0000000416137c24 */ /* 0x001fca000f8e0205 */
[----:B------:R-:W-:Y:S01]  /*0700*/  IADD3 R9, PT, PT, R19, R22, RZ ;  /* 0x0000001613097210 */ /* 0x000fe20007ffe0ff */
[----:B--2---:R-:W-:-:S03]  /*0710*/  IMAD.WIDE.U32 R16, R7, 0x4, R16 ;  /* 0x0000000407107825 */ /* 0x004fc600078e0010 */
[----:B------:R-:W-:-:S03]  /*0720*/  IADD3 R7, PT, PT, R9, R22, RZ ;  /* 0x0000001609077210 */ /* 0x000fc60007ffe0ff */
[----:B------:R-:W2:Y:S01]  /*0730*/  LDG.E R17, desc[UR10][R16.64] ;  /* 0x0000000a10117981 */ /* 0x000ea2000c1e1900 */
[----:B---3--:R-:W-:-:S04]  /*0740*/  IMAD.WIDE.U32 R18, R19, 0x4, R12 ;  /* 0x0000000413127825 */ /* 0x008fc800078e000c */
[----:B------:R-:W-:Y:S01]  /*0750*/  IMAD.WIDE.U32 R14, R9, 0x4, R12 ;  /* 0x00000004090e7825 */ /* 0x000fe200078e000c */
[----:B------:R-:W-:Y:S01]  /*0760*/  LEA.HI.X R9, R11, UR15, R20, 0x2, P0 ;  /* 0x0000000f0b097c11 */ /* 0x000fe200080f1414 */
[----:B------:R-:W2:Y:S02]  /*0770*/  LDG.E R18, desc[UR10][R18.64] ;  /* 0x0000000a12127981 */ /* 0x000ea4000c1e1900 */
[C---:B------:R-:W-:Y:S02]  /*0780*/  IMAD.WIDE.U32 R20, R7.reuse, 0x4, R12 ;  /* 0x0000000407147825 */ /* 0x040fe400078e000c */
[----:B------:R-:W3:Y:S02]  /*0790*/  LDG.E R14, desc[UR10][R14.64] ;  /* 0x0000000a0e0e7981 */ /* 0x000ee4000c1e1900 */
[----:B------:R-:W-:Y:S02]  /*07a0*/  IMAD.IADD R7, R7, 0x1, R22 ;  /* 0x0000000107077824 */ /* 0x000fe400078e0216 */
[----:B------:R-:W3:Y:S02]  /*07b0*/  LDG.E R22, desc[UR10][R8.64+0x4] ;  /* 0x0000040a08167981 */ /* 0x000ee4000c1e1900 */
[----:B------:R-:W-:-:S02]  /*07c0*/  IMAD.WIDE.U32 R12, R7, 0x4, R12 ;  /* 0x00000004070c7825 */ /* 0x000fc400078e000c */
[----:B------:R-:W4:Y:S04]  /*07d0*/  LDG.E R20, desc[UR10][R20.64] ;  /* 0x0000000a14147981 */ /* 0x000f28000c1e1900 */
[----:B------:R-:W4:Y:S04]  /*07e0*/  LDG.E R24, desc[UR10][R8.64+0x8] ;  /* 0x0000080a08187981 */ /* 0x000f28000c1e1900 */
[----:B------:R-:W5:Y:S04]  /*07f0*/  LDG.E R26, desc[UR10][R8.64+0xc] ;  /* 0x00000c0a081a7981 */ /* 0x000f68000c1e1900 */
[----:B------:R-:W5:Y:S01]  /*0800*/  LDG.E R12, desc[UR10][R12.64] ;  /* 0x0000000a0c0c7981 */ /* 0x000f62000c1e1900 */
[----:B------:R-:W-:Y:S01]  /*0810*/  UIADD3 UR4, UPT, UPT, UR4, 0x4, URZ ;  /* 0x0000000404047890 */ /* 0x000fe2000fffe0ff */
[----:B--2---:R-:W-:-:S04]  /*0820*/  FFMA R17, R17, R18, R10 ;  /* 0x0000001211117223 */ /* 0x004fc8000000000a */
[----:B---3--:R-:W-:-:S04]  /*0830*/  FFMA R17, R22, R14, R17 ;  /* 0x0000000e16117223 */ /* 0x008fc80000000011 */
[----:B----4-:R-:W-:-:S04]  /*0840*/  FFMA R17, R24, R20, R17 ;  /* 0x0000001418117223 */ /* 0x010fc80000000011 */
[----:B-----5:R-:W-:-:S07]  /*0850*/  FFMA R10, R26, R12, R17 ;  /* 0x0000000c1a0a7223 */ /* 0x020fce0000000011 */
.L_x_4:
[----:B------:R-:W-:Y:S05]  /*0860*/  BRA.U !UP1, `(.L_x_3) ;  /* 0x00000001098c7547 */ /* 0x000fea000b800000 */
[----:B------:R-:W-:Y:S02]  /*0870*/  UISETP.NE.AND UP0, UPT, UR5, 0x1, UPT ;  /* 0x000000010500788c */ /* 0x000fe4000bf05270 */
[----:B------:R-:W-:-:S07]  /*0880*/  ULOP3.LUT UP1, URZ, UR12, 0x1, URZ, 0xc0, !UPT ;  /* 0x000000010cff7892 */ /* 0x000fce000f82c0ff */
[----:B------:R-:W-:Y:S05]  /*0890*/  BRA.U !UP0, `(.L_x_5) ;  /* 0x0000000108547547 */ /* 0x000fea000b800000 */
[----:B------:R-:W0:Y:S01]  /*08a0*/  LDC R16, c[0x0][0x384] ;  /* 0x0000e100ff107b82 */ /* 0x000e220000000800 */
[----:B------:R-:W1:Y:S01]  /*08b0*/  LDCU.64 UR12, c[0x0][0x390] ;  /* 0x00007200ff0c77ac */ /* 0x000e620008000a00 */
[C---:B------:R-:W-:Y:S02]  /*08c0*/  IADD3 R7, PT, PT, R2.reuse, UR4, RZ ;  /* 0x0000000402077c10 */ /* 0x040fe4000fffe0ff */
[----:B------:R-:W-:-:S04]  /*08d0*/  IADD3 R11, P0, PT, R2, UR4, RZ ;  /* 0x00000004020b7c10 */ /* 0x000fc8000ff1e0ff */
[----:B------:R-:W2:Y:S01]  /*08e0*/  LDC.64 R14, c[0x0][0x390] ;  /* 0x0000e400ff0e7b82 */ /* 0x000ea20000000a00 */
[----:B------:R-:W-:-:S07]  /*08f0*/  IADD3.X R18, PT, PT, RZ, RZ, RZ, P0, !PT ;  /* 0x000000ffff127210 */ /* 0x000fce00007fe4ff */
[----:B------:R-:W3:Y:S01]  /*0900*/  LDC.64 R8, c[0x0][0x398] ;  /* 0x0000e600ff087b82 */ /* 0x000ee20000000a00 */
[----:B-1----:R-:W-:-:S04]  /*0910*/  LEA R12, P0, R11, UR12, 0x2 ;  /* 0x0000000c0b0c7c11 */ /* 0x002fc8000f8010ff */
[----:B------:R-:W-:Y:S01]  /*0920*/  LEA.HI.X R13, R11, UR13, R18, 0x2, P0 ;  /* 0x0000000d0b0d7c11 */ /* 0x000fe200080f1412 */
[----:B0-----:R-:W-:-:S05]  /*0930*/  IMAD R17, R16, UR4, R5 ;  /* 0x0000000410117c24 */ /* 0x001fca000f8e0205 */
[----:B------:R-:W4:Y:S01]  /*0940*/  LDG.E R13, desc[UR10][R12.64+0x4] ;  /* 0x0000040a0c0d7981 */ /* 0x000f22000c1e1900 */
[----:B--2---:R-:W-:Y:S01]  /*0950*/  IMAD.WIDE.U32 R14, R7, 0x4, R14 ;  /* 0x00000004070e7825 */ /* 0x004fe200078e000e */
[----:B------:R-:W-:-:S05]  /*0960*/  IADD3 R7, PT, PT, R17, R16, RZ ;  /* 0x0000001011077210 */ /* 0x000fca0007ffe0ff */
[----:B------:R-:W2:Y:S01]  /*0970*/  LDG.E R15, desc[UR10][R14.64] ;  /* 0x0000000a0e0f7981 */ /* 0x000ea2000c1e1900 */
[----:B---3--:R-:W-:-:S04]  /*0980*/  IMAD.WIDE.U32 R16, R17, 0x4, R8 ;  /* 0x0000000411107825 */ /* 0x008fc800078e0008 */
[----:B------:R-:W-:Y:S02]  /*0990*/  IMAD.WIDE.U32 R8, R7, 0x4, R8 ;  /* 0x0000000407087825 */ /* 0x000fe400078e0008 */
[----:B------:R-:W2:Y:S04]  /*09a0*/  LDG.E R16, desc[UR10][R16.64] ;  /* 0x0000000a10107981 */ /* 0x000ea8000c1e1900 */
[----:B------:R-:W4:Y:S01]  /*09b0*/  LDG.E R8, desc[UR10][R8.64] ;  /* 0x0000000a08087981 */ /* 0x000f22000c1e1900 */
[----:B------:R-:W-:Y:S01]  /*09c0*/  UIADD3 UR4, UPT, UPT, UR4, 0x2, URZ ;  /* 0x0000000204047890 */ /* 0x000fe2000fffe0ff */
[----:B--2---:R-:W-:-:S04]  /*09d0*/  FFMA R10, R15, R16, R10 ;  /* 0x000000100f0a7223 */ /* 0x004fc8000000000a */
[----:B----4-:R-:W-:-:S07]  /*09e0*/  FFMA R10, R13, R8, R10 ;  /* 0x000000080d0a7223 */ /* 0x010fce000000000a */
.L_x_5:
[----:B------:R-:W-:Y:S05]  /*09f0*/  BRA.U !UP1, `(.L_x_3) ;  /* 0x0000000109287547 */ /* 0x000fea000b800000 */
[----:B------:R-:W0:Y:S01]  /*0a00*/  LDC R14, c[0x0][0x384] ;  /* 0x0000e100ff0e7b82 */ /* 0x000e220000000800 */
[----:B------:R-:W-:-:S07]  /*0a10*/  VIADD R7, R2, UR4 ;  /* 0x0000000402077c36 */ /* 0x000fce0008000000 */
[----:B------:R-:W1:Y:S08]  /*0a20*/  LDC.64 R8, c[0x0][0x390] ;  /* 0x0000e400ff087b82 */ /* 0x000e700000000a00 */
[----:B------:R-:W2:Y:S01]  /*0a30*/  LDC.64 R12, c[0x0][0x398] ;  /* 0x0000e600ff0c7b82 */ /* 0x000ea20000000a00 */
[----:B0-----:R-:W-:Y:S02]  /*0a40*/  IMAD R11, R14, UR4, R5 ;  /* 0x000000040e0b7c24 */ /* 0x001fe4000f8e0205 */
[----:B-1----:R-:W-:-:S06]  /*0a50*/  IMAD.WIDE.U32 R8, R7, 0x4, R8 ;  /* 0x0000000407087825 */ /* 0x002fcc00078e0008 */
[----:B------:R-:W3:Y:S01]  /*0a60*/  LDG.E R9, desc[UR10][R8.64] ;  /* 0x0000000a08097981 */ /* 0x000ee2000c1e1900 */
[----:B--2---:R-:W-:-:S06]  /*0a70*/  IMAD.WIDE.U32 R12, R11, 0x4, R12 ;  /* 0x000000040b0c7825 */ /* 0x004fcc00078e000c */
[----:B------:R-:W3:Y:S02]  /*0a80*/  LDG.E R12, desc[UR10][R12.64] ;  /* 0x0000000a0c0c7981 */ /* 0x000ee4000c1e1900 */
[----:B---3--:R-:W-:-:S07]  /*0a90*/  FFMA R10, R9, R12, R10 ;  /* 0x0000000c090a7223 */ /* 0x008fce000000000a */
.L_x_3:
[----:B------:R-:W0:Y:S01]  /*0aa0*/  LDCU UR4, c[0x0][0x384] ;  /* 0x00007080ff0477ac */ /* 0x000e220008000800 */
[----:B------:R-:W1:Y:S01]  /*0ab0*/  LDC.64 R8, c[0x0][0x3a0] ;  /* 0x0000e800ff087b82 */ /* 0x000e620000000a00 */
[----:B------:R-:W-:Y:S02]  /*0ac0*/  IADD3 R7, PT, PT, R0, R5, RZ ;  /* 0x0000000500077210 */ /* 0x000fe40007ffe0ff */
[----:B------:R-:W-:-:S04]  /*0ad0*/  IADD3 R5, PT, PT, R5, 0x1, RZ ;  /* 0x0000000105057810 */ /* 0x000fc80007ffe0ff */
[----:B0-----:R-:W-:Y:S01]  /*0ae0*/  ISETP.NE.AND P0, PT, R5, UR4, PT ;  /* 0x0000000405007c0c */ /* 0x001fe2000bf05270 */
[----:B-1----:R-:W-:-:S05]  /*0af0*/  IMAD.WIDE.U32 R8, R7, 0x4, R8 ;  /* 0x0000000407087825 */ /* 0x002fca00078e0008 */
[----:B------:R0:W-:Y:S07]  /*0b00*/  STG.E desc[UR10][R8.64], R10 ;  /* 0x0000000a08007986 */ /* 0x0001ee000c10190a */
[----:B------:R-:W-:Y:S05]  /*0b10*/  @!P0 EXIT ;  /* 0x000000000000894d */ /* 0x000fea0003800000 */
[----:B------:R-:W-:Y:S05]  /*0b20*/  BRA `(.L_x_6) ;  /* 0xfffffff400b07947 */ /* 0x000fea000383ffff */
.L_x_0:
[C---:B------:R-:W-:Y:S01]  /*0b30*/  ISETP.GE.U32.AND P1, PT, R5.reuse, 0x8, PT ;  /* 0x000000080500780c */ /* 0x040fe20003f26070 */
[----:B------:R-:W-:Y:S01]  /*0b40*/  HFMA2 R3, -RZ, RZ, 0, 0 ;  /* 0x00000000ff037431 */ /* 0x000fe200000001ff */
[----:B------:R-:W-:-:S04]  /*0b50*/  LOP3.LUT R2, R5, 0x7, RZ, 0xc0, !PT ;  /* 0x0000000705027812 */ /* 0x000fc800078ec0ff */
[----:B------:R-:W-:-:S07]  /*0b60*/  ISETP.NE.AND P0, PT, R2, RZ, PT ;  /* 0x000000ff0200720c */ /* 0x000fce0003f05270 */
[----:B------:R-:W-:Y:S06]  /*0b70*/  @!P1 BRA `(.L_x_7) ;  /* 0x0000000000409947 */ /* 0x000fec0003800000 */
[----:B------:R-:W0:Y:S01]  /*0b80*/  LDC.64 R8, c[0x0][0x3a0] ;  /* 0x0000e800ff087b82 */ /* 0x000e220000000a00 */
[----:B------:R-:W-:Y:S01]  /*0b90*/  LOP3.LUT R3, R5, 0x7ffffff8, RZ, 0xc0, !PT ;  /* 0x7ffffff805037812 */ /* 0x000fe200078ec0ff */
[----:B------:R-:W-:-:S06]  /*0ba0*/  UMOV UR4, URZ ;  /* 0x000000ff00047c82 */ /* 0x000fcc0008000000 */
.L_x_8:
[----:B-1----:R-:W-:Y:S01]  /*0bb0*/  VIADD R7, R0, UR4 ;  /* 0x0000000400077c36 */ /* 0x002fe20008000000 */
[----:B------:R-:W-:-:S03]  /*0bc0*/  UIADD3 UR4, UPT, UPT, UR4, 0x8, URZ ;  /* 0x0000000804047890 */ /* 0x000fc6000fffe0ff */
[----:B0-----:R-:W-:-:S03]  /*0bd0*/  IMAD.WIDE.U32 R6, R7, 0x4, R8 ;  /* 0x0000000407067825 */ /* 0x001fc600078e0008 */
[----:B------:R-:W-:Y:S02]  /*0be0*/  ISETP.NE.AND P1, PT, R3, UR4, PT ;  /* 0x0000000403007c0c */ /* 0x000fe4000bf25270 */
[----:B------:R1:W-:Y:S04]  /*0bf0*/  STG.E desc[UR10][R6.64], RZ ;  /* 0x000000ff06007986 */ /* 0x0003e8000c10190a */
[----:B------:R1:W-:Y:S04]  /*0c00*/  STG.E desc[UR10][R6.64+0x4], RZ ;  /* 0x000004ff06007986 */ /* 0x0003e8000c10190a */
[----:B------:R1:W-:Y:S04]  /*0c10*/  STG.E desc[UR10][R6.64+0x8], RZ ;  /* 0x000008ff06007986 */ /* 0x0003e8000c10190a */
[----:B------:R1:W-:Y:S04]  /*0c20*/  STG.E desc[UR10][R6.64+0xc], RZ ;  /* 0x00000cff06007986 */ /* 0x0003e8000c10190a */
[----:B------:R1:W-:Y:S04]  /*0c30*/  STG.E desc[UR10][R6.64+0x10], RZ ;  /* 0x000010ff06007986 */ /* 0x0003e8000c10190a */
[----:B------:R1:W-:Y:S04]  /*0c40*/  STG.E desc[UR10][R6.64+0x14], RZ ;  /* 0x000014ff06007986 */ /* 0x0003e8000c10190a */
[----:B------:R1:W-:Y:S04]  /*0c50*/  STG.E desc[UR10][R6.64+0x18], RZ ;  /* 0x000018ff06007986 */ /* 0x0003e8000c10190a */
[----:B------:R1:W-:Y:S01]  /*0c60*/  STG.E desc[UR10][R6.64+0x1c], RZ ;  /* 0x00001cff06007986 */ /* 0x0003e2000c10190a */
[----:B------:R-:W-:Y:S05]  /*0c70*/  @P1 BRA `(.L_x_8) ;  /* 0xfffffffc00cc1947 */ /* 0x000fea000383ffff */
.L_x_7:
[----:B------:R-:W-:Y:S05]  /*0c80*/  @!P0 EXIT ;  /* 0x000000000000894d */ /* 0x000fea0003800000 */
[----:B------:R-:W-:Y:S02]  /*0c90*/  ISETP.GE.U32.AND P1, PT, R2, 0x4, PT ;  /* 0x000000040200780c */ /* 0x000fe40003f26070 */
[----:B------:R-:W-:-:S04]  /*0ca0*/  LOP3.LUT R4, R5, 0x3, RZ, 0xc0, !PT ;  /* 0x0000000305047812 */ /* 0x000fc800078ec0ff */
[----:B------:R-:W-:-:S07]  /*0cb0*/  ISETP.NE.AND P0, PT, R4, RZ, PT ;  /* 0x000000ff0400720c */ /* 0x000fce0003f05270 */
[----:B------:R-:W-:Y:S06]  /*0cc0*/  @!P1 BRA `(.L_x_9) ;  /* 0x0000000000349947 */ /* 0x000fec0003800000 */
[----:B-1----:R-:W0:Y:S01]  /*0cd0*/  LDC.64 R6, c[0x0][0x3a0] ;  /* 0x0000e800ff067b82 */ /* 0x002e220000000a00 */
[----:B------:R-:W1:Y:S01]  /*0ce0*/  LDCU.64 UR4, c[0x0][0x3a0] ;  /* 0x00007400ff0477ac */ /* 0x000e620008000a00 */
[CC--:B------:R-:W-:Y:S02]  /*0cf0*/  IADD3 R2, P1, PT, R0.reuse, R3.reuse, RZ ;  /* 0x0000000300027210 */ /* 0x0c0fe40007f3e0ff */
[----:B------:R-:W-:Y:S02]  /*0d00*/  IADD3 R9, PT, PT, R0, R3, RZ ;  /* 0x0000000300097210 */ /* 0x000fe40007ffe0ff */
[----:B------:R-:W-:Y:S02]  /*0d10*/  IADD3.X R11, PT, PT, RZ, RZ, RZ, P1, !PT ;  /* 0x000000ffff0b7210 */ /* 0x000fe40000ffe4ff */
[----:B------:R-:W-:Y:S02]  /*0d20*/  IADD3 R3, PT, PT, R3, 0x4, RZ ;  /* 0x0000000403037810 */ /* 0x000fe40007ffe0ff */
[----:B-1----:R-:W-:Y:S01]  /*0d30*/  LEA R8, P1, R2, UR4, 0x2 ;  /* 0x0000000402087c11 */ /* 0x002fe2000f8210ff */
[----:B0-----:R-:W-:-:S03]  /*0d40*/  IMAD.WIDE.U32 R6, R9, 0x4, R6 ;  /* 0x0000000409067825 */ /* 0x001fc600078e0006 */
[----:B------:R-:W-:Y:S02]  /*0d50*/  LEA.HI.X R9, R2, UR5, R11, 0x2, P1 ;  /* 0x0000000502097c11 */ /* 0x000fe400088f140b */
[----:B------:R0:W-:Y:S04]  /*0d60*/  STG.E desc[UR10][R6.64], RZ ;  /* 0x000000ff06007986 */ /* 0x0001e8000c10190a */
[----:B------:R0:W-:Y:S04]  /*0d70*/  STG.E desc[UR10][R8.64+0x4], RZ ;  /* 0x000004ff08007986 */ /* 0x0001e8000c10190a */
[----:B------:R0:W-:Y:S04]  /*0d80*/  STG.E desc[UR10][R8.64+0x8], RZ ;  /* 0x000008ff08007986 */ /* 0x0001e8000c10190a */
[----:B------:R0:W-:Y:S02]  /*0d90*/  STG.E desc[UR10][R8.64+0xc], RZ ;  /* 0x00000cff08007986 */ /* 0x0001e4000c10190a */
.L_x_9:
[----:B------:R-:W-:Y:S05]  /*0da0*/  @!P0 EXIT ;  /* 0x000000000000894d */ /* 0x000fea0003800000 */
[----:B------:R-:W-:Y:S02]  /*0db0*/  ISETP.NE.AND P1, PT, R4, 0x1, PT ;  /* 0x000000010400780c */ /* 0x000fe40003f25270 */
[----:B------:R-:W-:-:S04]  /*0dc0*/  LOP3.LUT R5, R5, 0x1, RZ, 0xc0, !PT ;  /* 0x0000000105057812 */ /* 0x000fc800078ec0ff */
[----:B------:R-:W-:-:S07]  /*0dd0*/  ISETP.NE.U32.AND P0, PT, R5, 0x1, PT ;  /* 0x000000010500780c */ /* 0x000fce0003f05070 */
[----:B------:R-:W-:Y:S06]  /*0de0*/  @!P1 BRA `(.L_x_10) ;  /* 0x00000000002c9947 */ /* 0x000fec0003800000 */
[----:B------:R-:W2:Y:S01]  /*0df0*/  LDC.64 R4, c[0x0][0x3a0] ;  /* 0x0000e800ff047b82 */ /* 0x000ea20000000a00 */
[----:B------:R-:W3:Y:S01]  /*0e00*/  LDCU.64 UR4, c[0x0][0x3a0] ;  /* 0x00007400ff0477ac */ /* 0x000ee20008000a00 */
[C---:B------:R-:W-:Y:S01]  /*0e10*/  IADD3 R2, P1, PT, R0.reuse, R3, RZ ;  /* 0x0000000300027210 */ /* 0x040fe20007f3e0ff */
[----:B01----:R-:W-:Y:S01]  /*0e20*/  IMAD.IADD R7, R0, 0x1, R3 ;  /* 0x0000000100077824 */ /* 0x003fe200078e0203 */
[----:B------:R-:W-:Y:S02]  /*0e30*/  IADD3 R3, PT, PT, R3, 0x2, RZ ;  /* 0x0000000203037810 */ /* 0x000fe40007ffe0ff */
[----:B------:R-:W-:Y:S02]  /*0e40*/  IADD3.X R9, PT, PT, RZ, RZ, RZ, P1, !PT ;  /* 0x000000ffff097210 */ /* 0x000fe40000ffe4ff */
[----:B---3--:R-:W-:Y:S01]  /*0e50*/  LEA R6, P1, R2, UR4, 0x2 ;  /* 0x0000000402067c11 */ /* 0x008fe2000f8210ff */
[----:B--2---:R-:W-:-:S03]  /*0e60*/  IMAD.WIDE.U32 R4, R7, 0x4, R4 ;  /* 0x0000000407047825 */ /* 0x004fc600078e0004 */
[----:B------:R-:W-:Y:S02]  /*0e70*/  LEA.HI.X R7, R2, UR5, R9, 0x2, P1 ;  /* 0x0000000502077c11 */ /* 0x000fe400088f1409 */
[----:B------:R2:W-:Y:S04]  /*0e80*/  STG.E desc[UR10][R4.64], RZ ;  /* 0x000000ff04007986 */ /* 0x0005e8000c10190a */
[----:B------:R2:W-:Y:S03]  /*0e90*/  STG.E desc[UR10][R6.64+0x4], RZ ;  /* 0x000004ff06007986 */ /* 0x0005e6000c10190a */
.L_x_10:
[----:B------:R-:W-:Y:S05]  /*0ea0*/  @P0 EXIT ;  /* 0x000000000000094d */ /* 0x000fea0003800000 */
[----:B--2---:R-:W2:Y:S01]  /*0eb0*/  LDC.64 R4, c[0x0][0x3a0] ;  /* 0x0000e800ff047b82 */ /* 0x004ea20000000a00 */
[----:B------:R-:W-:-:S05]  /*0ec0*/  IADD3 R3, PT, PT, R0, R3, RZ ;  /* 0x0000000300037210 */ /* 0x000fca0007ffe0ff */
[----:B--2---:R-:W-:-:S05]  /*0ed0*/  IMAD.WIDE.U32 R2, R3, 0x4, R4 ;  /* 0x0000000403027825 */ /* 0x004fca00078e0004 */
[----:B------:R-:W-:Y:S01]  /*0ee0*/  STG.E desc[UR10][R2.64], RZ ;  /* 0x000000ff02007986 */ /* 0x000fe2000c10190a */
[----:B------:R-:W-:Y:S05]  /*0ef0*/  EXIT ;  /* 0x000000000000794d */ /* 0x000fea0003800000 */
.L_x_11:
[----:B------:R-:W-:-:S00]  /*0f00*/  BRA `(.L_x_11) ;  /* 0xfffffffc00fc7947 */ /* 0x000fc0000383ffff */
[----:B------:R-:W-:-:S00]  /*0f10*/  NOP ;  /* 0x0000000000007918 */ /* 0x000fc00000000000 */
        /* <DEDUP_REMOVED lines=14> */
.L_x_17:


//--------------------- .text._Z7mysgemmiiiPKfS0_Pf --------------------------
	.section	.text._Z7mysgemmiiiPKfS0_Pf,"ax",@progbits
	.align	128
        .global         _Z7mysgemmiiiPKfS0_Pf
        .type           _Z7mysgemmiiiPKfS0_Pf,@function
        .size           _Z7mysgemmiiiPKfS0_Pf,(.L_x_18 - _Z7mysgemmiiiPKfS0_Pf)
        .other          _Z7mysgemmiiiPKfS0_Pf,@"STO_CUDA_ENTRY STV_DEFAULT"
_Z7mysgemmiiiPKfS0_Pf:
.text._Z7mysgemmiiiPKfS0_Pf:
        /* <DEDUP_REMOVED lines=11> */
[----:B------:R-:W-:-:S13]  /*00b0*/  ISETP.GE.OR P0, PT, R19, R2, P0 ;  /* 0x000000021300720c */ /* 0x000fda0000706670 */
[----:B------:R-:W-:Y:S05]  /*00c0*/  @P0 EXIT ;  /* 0x000000000000094d */ /* 0x000fea0003800000 */
[----:B------:R-:W0:Y:S01]  /*00d0*/  LDC R2, c[0x0][0x388] ;  /* 0x0000e200ff027b82 */ /* 0x000e220000000800 */
[----:B------:R-:W1:Y:S01]  /*00e0*/  LDCU.64 UR4, c[0x0][0x358] ;  /* 0x00006b00ff0477ac */ /* 0x000e620008000a00 */
[----:B------:R-:W-:Y:S01]  /*00f0*/  HFMA2 R24, -RZ, RZ, 0, 0 ;  /* 0x00000000ff187431 */ /* 0x000fe200000001ff */
[----:B0-----:R-:W-:-:S13]  /*0100*/  ISETP.GE.AND P0, PT, R2, 0x1, PT ;  /* 0x000000010200780c */ /* 0x001fda0003f06270 */
[----:B-1----:R-:W-:Y:S05]  /*0110*/  @!P0 BRA `(.L_x_12) ;  /* 0x0000000400e08947 */ /* 0x002fea0003800000 */
[C---:B------:R-:W-:Y:S01]  /*0120*/  ISETP.GE.U32.AND P1, PT, R2.reuse, 0x8, PT ;  /* 0x000000080200780c */ /* 0x040fe20003f26070 */
[----:B------:R-:W-:Y:S01]  /*0130*/  IMAD R20, R19, R2, RZ ;  /* 0x0000000213147224 */ /* 0x000fe200078e02ff */
[----:B------:R-:W-:Y:S02]  /*0140*/  LOP3.LUT R27, R2, 0x7, RZ, 0xc0, !PT ;  /* 0x00000007021b7812 */ /* 0x000fe400078ec0ff */
[----:B------:R-:W-:Y:S02]  /*0150*/  MOV R24, RZ ;  /* 0x000000ff00187202 */ /* 0x000fe40000000f00 */
[----:B------:R-:W-:Y:S02]  /*0160*/  ISETP.NE.AND P0, PT, R27, RZ, PT ;  /* 0x000000ff1b00720c */ /* 0x000fe40003f05270 */
[----:B------:R-:W-:-:S05]  /*0170*/  MOV R21, RZ ;  /* 0x000000ff00157202 */ /* 0x000fca0000000f00 */
[----:B------:R-:W-:Y:S06]  /*0180*/  @!P1 BRA `(.L_x_13) ;  /* 0x0000000000c49947 */ /* 0x000fec0003800000 */
[----:B------:R-:W0:Y:S01]  /*0190*/  LDC.64 R4, c[0x0][0x390] ;  /* 0x0000e400ff047b82 */ /* 0x000e220000000a00 */
[----:B------:R-:W-:Y:S02]  /*01a0*/  LOP3.LUT R21, R2, 0x7ffffff8, RZ, 0xc0, !PT ;  /* 0x7ffffff802157812 */ /* 0x000fe400078ec0ff */
[----:B------:R-:W-:Y:S02]  /*01b0*/  MOV R24, RZ ;  /* 0x000000ff00187202 */ /* 0x000fe40000000f00 */
[----:B------:R-:W-:Y:S02]  /*01c0*/  MOV R18, R0 ;  /* 0x0000000000127202 */ /* 0x000fe40000000f00 */
[----:B------:R-:W-:Y:S01]  /*01d0*/  IADD3 R22, PT, PT, -R21, RZ, RZ ;  /* 0x000000ff15167210 */ /* 0x000fe20007ffe1ff */
[----:B0-----:R-:W-:-:S03]  /*01e0*/  IMAD.WIDE.U32 R4, R20, 0x4, R4 ;  /* 0x0000000414047825 */ /* 0x001fc600078e0004 */
[----:B------:R-:W-:-:S04]  /*01f0*/  IADD3 R6, P1, PT, R4, 0x10, RZ ;  /* 0x0000001004067810 */ /* 0x000fc80007f3e0ff */
[----:B------:R-:W-:-:S09]  /*0200*/  IADD3.X R7, PT, PT, RZ, R5, RZ, P1, !PT ;  /* 0x00000005ff077210 */ /* 0x000fd20000ffe4ff */
.L_x_14:
[----:B------:R-:W0:Y:S01]  /*0210*/  LDC.64 R16, c[0x0][0x398] ;  /* 0x0000e600ff107b82 */ /* 0x000e220000000a00 */
[----:B------:R-:W-:Y:S02]  /*0220*/  MOV R4, R6 ;  /* 0x0000000600047202 */ /* 0x000fe40000000f00 */
[----:B------:R-:W-:-:S05]  /*0230*/  MOV R5, R7 ;  /* 0x0000000700057202 */ /* 0x000fca0000000f00 */
[----:B------:R-:W2:Y:S04]  /*0240*/  LDG.E R25, desc[UR4][R4.64+-0x10] ;  /* 0xfffff00404197981 */ /* 0x000ea8000c1e1900 */
[----:B------:R-:W3:Y:S04]  /*0250*/  LDG.E R23, desc[UR4][R4.64+-0xc] ;  /* 0xfffff40404177981 */ /* 0x000ee8000c1e1900 */
[----:B------:R-:W4:Y:S04]  /*0260*/  LDG.E R29, desc[UR4][R4.64+-0x8] ;  /* 0xfffff804041d7981 */ /* 0x000f28000c1e1900 */
[----:B------:R-:W5:Y:S01]  /*0270*/  LDG.E R28, desc[UR4][R4.64+-0x4] ;  /* 0xfffffc04041c7981 */ /* 0x000f62000c1e1900 */
[----:B0-----:R-:W-:-:S05]  /*0280*/  IMAD.WIDE R16, R18, 0x4, R16 ;  /* 0x0000000412107825 */ /* 0x001fca00078e0210 */
[----:B------:R0:W2:Y:S01]  /*0290*/  LDG.E R26, desc[UR4][R16.64] ;  /* 0x00000004101a7981 */ /* 0x0000a2000c1e1900 */
[----:B------:R-:W-:-:S04]  /*02a0*/  IMAD.WIDE R14, R3, 0x4, R16 ;  /* 0x00000004030e7825 */ /* 0x000fc800078e0210 */
[C---:B------:R-:W-:Y:S02]  /*02b0*/  IMAD.WIDE R6, R3.reuse, 0x4, R14 ;  /* 0x0000000403067825 */ /* 0x040fe400078e020e */
[----:B------:R-:W3:Y:S02]  /*02c0*/  LDG.E R14, desc[UR4][R14.64] ;  /* 0x000000040e0e7981 */ /* 0x000ee4000c1e1900 */
[C---:B------:R-:W-:Y:S02]  /*02d0*/  IMAD.WIDE R10, R3.reuse, 0x4, R6 ;  /* 0x00000004030a7825 */ /* 0x040fe400078e0206 */
[----:B------:R-:W4:Y:S02]  /*02e0*/  LDG.E R6, desc[UR4][R6.64] ;  /* 0x0000000406067981 */ /* 0x000f24000c1e1900 */
[C---:B------:R-:W-:Y:S02]  /*02f0*/  IMAD.WIDE R8, R3.reuse, 0x4, R10 ;  /* 0x0000000403087825 */ /* 0x040fe400078e020a */
[----:B------:R-:W5:Y:S02]  /*0300*/  LDG.E R10, desc[UR4][R10.64] ;  /* 0x000000040a0a7981 */ /* 0x000f64000c1e1900 */
[----:B------:R-:W-:-:S02]  /*0310*/  IMAD.WIDE R12, R3, 0x4, R8 ;  /* 0x00000004030c7825 */ /* 0x000fc400078e0208 */
[----:B------:R-:W5:Y:S04]  /*0320*/  LDG.E R7, desc[UR4][R4.64] ;  /* 0x0000000404077981 */ /* 0x000f68000c1e1900 */
[----:B------:R-:W5:Y:S01]  /*0330*/  LDG.E R8, desc[UR4][R8.64] ;  /* 0x0000000408087981 */ /* 0x000f62000c1e1900 */
[----:B0-----:R-:W-:-:S03]  /*0340*/  IMAD.WIDE R16, R3, 0x4, R12 ;  /* 0x0000000403107825 */ /* 0x001fc600078e020c */
[----:B------:R-:W5:Y:S04]  /*0350*/  LDG.E R12, desc[UR4][R12.64] ;  /* 0x000000040c0c7981 */ /* 0x000f68000c1e1900 */
[----:B------:R-:W5:Y:S04]  /*0360*/  LDG.E R15, desc[UR4][R16.64] ;  /* 0x00000004100f7981 */ /* 0x000f68000c1e1900 */
[----:B------:R-:W5:Y:S04]  /*0370*/  LDG.E R9, desc[UR4][R4.64+0x4] ;  /* 0x0000040404097981 */ /* 0x000f68000c1e1900 */
[----:B------:R-:W5:Y:S01]  /*0380*/  LDG.E R11, desc[UR4][R4.64+0xc] ;  /* 0x00000c04040b7981 */ /* 0x000f62000c1e1900 */
[----:B--2---:R-:W-:Y:S01]  /*0390*/  FFMA R26, R25, R26, R24 ;  /* 0x0000001a191a7223 */ /* 0x004fe20000000018 */
[----:B------:R-:W-:-:S02]  /*03a0*/  IMAD.WIDE R24, R3, 0x4, R16 ;  /* 0x0000000403187825 */ /* 0x000fc400078e0210 */
[----:B------:R-:W2:Y:S04]  /*03b0*/  LDG.E R16, desc[UR4][R4.64+0x8] ;  /* 0x0000080404107981 */ /* 0x000ea8000c1e1900 */
[----:B------:R-:W2:Y:S01]  /*03c0*/  LDG.E R24, desc[UR4][R24.64] ;  /* 0x0000000418187981 */ /* 0x000ea2000c1e1900 */
[----:B---3--:R-:W-:Y:S01]  /*03d0*/  FFMA R14, R23, R14, R26 ;  /* 0x0000000e170e7223 */ /* 0x008fe2000000001a */
[----:B------:R-:W-:-:S03]  /*03e0*/  IADD3 R22, PT, PT, R22, 0x8, RZ ;  /* 0x0000000816167810 */ /* 0x000fc60007ffe0ff */
[----:B----4-:R-:W-:Y:S01]  /*03f0*/  FFMA R29, R29, R6, R14 ;  /* 0x000000061d1d7223 */ /* 0x010fe2000000000e */
[----:B------:R-:W-:-:S03]  /*0400*/  ISETP.NE.AND P1, PT, R22, RZ, PT ;  /* 0x000000ff1600720c */ /* 0x000fc60003f25270 */
[----:B-----5:R-:W-:Y:S01]  /*0410*/  FFMA R10, R28, R10, R29 ;  /* 0x0000000a1c0a7223 */ /* 0x020fe2000000001d */
[----:B------:R-:W-:-:S03]  /*0420*/  IADD3 R6, P2, PT, R4, 0x20, RZ ;  /* 0x0000002004067810 */ /* 0x000fc60007f5e0ff */
[----:B------:R-:W-:Y:S01]  /*0430*/  FFMA R8, R7, R8, R10 ;  /* 0x0000000807087223 */ /* 0x000fe2000000000a */
[----:B------:R-:W-:Y:S02]  /*0440*/  IADD3.X R7, PT, PT, RZ, R5, RZ, P2, !PT ;  /* 0x00000005ff077210 */ /* 0x000fe400017fe4ff */
[----:B------:R-:W-:Y:S01]  /*0450*/  LEA R18, R3, R18, 0x3 ;  /* 0x0000001203127211 */ /* 0x000fe200078e18ff */
[----:B------:R-:W-:-:S04]  /*0460*/  FFMA R9, R9, R12, R8 ;  /* 0x0000000c09097223 */ /* 0x000fc80000000008 */
[----:B--2---:R-:W-:-:S04]  /*0470*/  FFMA R16, R16, R15, R9 ;  /* 0x0000000f10107223 */ /* 0x004fc80000000009 */
[----:B------:R-:W-:Y:S01]  /*0480*/  FFMA R24, R11, R24, R16 ;  /* 0x000000180b187223 */ /* 0x000fe20000000010 */
[----:B------:R-:W-:Y:S06]  /*0490*/  @P1 BRA `(.L_x_14) ;  /* 0xfffffffc005c1947 */ /* 0x000fec000383ffff */
.L_x_13:
[----:B------:R-:W-:Y:S05]  /*04a0*/  @!P0 BRA `(.L_x_12) ;  /* 0x0000000000fc8947 */ /* 0x000fea0003800000 */
[----:B------:R-:W-:Y:S02]  /*04b0*/  ISETP.GE.U32.AND P1, PT, R27, 0x4, PT ;  /* 0x000000041b00780c */ /* 0x000fe40003f26070 */
[----:B------:R-:W-:-:S04]  /*04c0*/  LOP3.LUT R16, R2, 0x3, RZ, 0xc0, !PT ;  /* 0x0000000302107812 */ /* 0x000fc800078ec0ff */
[----:B------:R-:W-:-:S07]  /*04d0*/  ISETP.NE.AND P0, PT, R16, RZ, PT ;  /* 0x000000ff1000720c */ /* 0x000fce0003f05270 */
[----:B------:R-:W-:Y:S06]  /*04e0*/  @!P1 BRA `(.L_x_15) ;  /* 0x00000000006c9947 */ /* 0x000fec0003800000 */
[----:B------:R-:W0:Y:S01]  /*04f0*/  LDC.64 R6, c[0x0][0x398] ;  /* 0x0000e600ff067b82 */ /* 0x000e220000000a00 */
[----:B------:R-:W1:Y:S01]  /*0500*/  LDCU.64 UR6, c[0x0][0x390] ;  /* 0x00007200ff0677ac */ /* 0x000e620008000a00 */
[----:B------:R-:W-:Y:S01]  /*0510*/  IMAD R9, R21, R3, R0 ;  /* 0x0000000315097224 */ /* 0x000fe200078e0200 */
[CC--:B------:R-:W-:Y:S02]  /*0520*/  IADD3 R5, PT, PT, R20.reuse, R21.reuse, RZ ;  /* 0x0000001514057210 */ /* 0x0c0fe40007ffe0ff */
[----:B------:R-:W-:-:S03]  /*0530*/  IADD3 R10, P1, PT, R20, R21, RZ ;  /* 0x00000015140a7210 */ /* 0x000fc60007f3e0ff */
[----:B------:R-:W2:Y:S01]  /*0540*/  LDC.64 R14, c[0x0][0x390] ;  /* 0x0000e400ff0e7b82 */ /* 0x000ea20000000a00 */
[----:B0-----:R-:W-:-:S04]  /*0550*/  IMAD.WIDE R6, R9, 0x4, R6 ;  /* 0x0000000409067825 */ /* 0x001fc800078e0206 */
[----:B------:R-:W-:Y:S02]  /*0560*/  IMAD.WIDE R8, R3, 0x4, R6 ;  /* 0x0000000403087825 */ /* 0x000fe400078e0206 */
[----:B------:R-:W3:Y:S02]  /*0570*/  LDG.E R6, desc[UR4][R6.64] ;  /* 0x0000000406067981 */ /* 0x000ee4000c1e1900 */
[----:B--2---:R-:W-:Y:S01]  /*0580*/  IMAD.WIDE.U32 R14, R5, 0x4, R14 ;  /* 0x00000004050e7825 */ /* 0x004fe200078e000e */
[----:B------:R-:W-:Y:S02]  /*0590*/  IADD3.X R5, PT, PT, RZ, RZ, RZ, P1, !PT ;  /* 0x000000ffff057210 */ /* 0x000fe40000ffe4ff */
[----:B-1----:R-:W-:-:S03]  /*05a0*/  LEA R4, P1, R10, UR6, 0x2 ;  /* 0x000000060a047c11 */ /* 0x002fc6000f8210ff */
[----:B------:R-:W3:Y:S01]  /*05b0*/  LDG.E R15, desc[UR4][R14.64] ;  /* 0x000000040e0f7981 */ /* 0x000ee2000c1e1900 */
[----:B------:R-:W-:Y:S01]  /*05c0*/  LEA.HI.X R5, R10, UR7, R5, 0x2, P1 ;  /* 0x000000070a057c11 */ /* 0x000fe200088f1405 */
[C---:B------:R-:W-:Y:S02]  /*05d0*/  IMAD.WIDE R10, R3.reuse, 0x4, R8 ;  /* 0x00000004030a7825 */ /* 0x040fe400078e0208 */
[----:B------:R-:W2:Y:S04]  /*05e0*/  LDG.E R8, desc[UR4][R8.64] ;  /* 0x0000000408087981 */ /* 0x000ea8000c1e1900 */
[----:B------:R-:W2:Y:S01]  /*05f0*/  LDG.E R17, desc[UR4][R4.64+0x4] ;  /* 0x0000040404117981 */ /* 0x000ea2000c1e1900 */
[----:B------:R-:W-:-:S03]  /*0600*/  IMAD.WIDE R12, R3, 0x4, R10 ;  /* 0x00000004030c7825 */ /* 0x000fc600078e020a */
[----:B------:R-:W4:Y:S04]  /*0610*/  LDG.E R22, desc[UR4][R10.64] ;  /* 0x000000040a167981 */ /* 0x000f28000c1e1900 */
[----:B------:R-:W4:Y:S04]  /*0620*/  LDG.E R18, desc[UR4][R4.64+0x8] ;  /* 0x0000080404127981 */ /* 0x000f28000c1e1900 */
[----:B------:R-:W5:Y:S04]  /*0630*/  LDG.E R26, desc[UR4][R4.64+0xc] ;  /* 0x00000c04041a7981 */ /* 0x000f68000c1e1900 */
[----:B------:R-:W5:Y:S01]  /*0640*/  LDG.E R12, desc[UR4][R12.64] ;  /* 0x000000040c0c7981 */ /* 0x000f62000c1e1900 */
[----:B------:R-:W-:Y:S01]  /*0650*/  IADD3 R21, PT, PT, R21, 0x4, RZ ;  /* 0x0000000415157810 */ /* 0x000fe20007ffe0ff */
[----:B---3--:R-:W-:-:S04]  /*0660*/  FFMA R24, R15, R6, R24 ;  /* 0x000000060f187223 */ /* 0x008fc80000000018 */
[----:B--2---:R-:W-:-:S04]  /*0670*/  FFMA R17, R17, R8, R24 ;  /* 0x0000000811117223 */ /* 0x004fc80000000018 */
[----:B----4-:R-:W-:-:S04]  /*0680*/  FFMA R17, R18, R22, R17 ;  /* 0x0000001612117223 */ /* 0x010fc80000000011 */
[----:B-----5:R-:W-:-:S07]  /*0690*/  FFMA R24, R26, R12, R17 ;  /* 0x0000000c1a187223 */ /* 0x020fce0000000011 */
.L_x_15:
[----:B------:R-:W-:Y:S05]  /*06a0*/  @!P0 BRA `(.L_x_12) ;  /* 0x00000000007c8947 */ /* 0x000fea0003800000 */
[----:B------:R-:W-:Y:S01]  /*06b0*/  ISETP.NE.AND P1, PT, R16, 0x1, PT ;  /* 0x000000011000780c */ /* 0x000fe20003f25270 */
[----:B------:R-:W0:Y:S01]  /*06c0*/  LDC.64 R12, c[0x0][0x390] ;  /* 0x0000e400ff0c7b82 */ /* 0x000e220000000a00 */
[----:B------:R-:W-:-:S04]  /*06d0*/  LOP3.LUT R2, R2, 0x1, RZ, 0xc0, !PT ;  /* 0x0000000102027812 */ /* 0x000fc800078ec0ff */
[----:B------:R-:W-:-:S03]  /*06e0*/  ISETP.NE.U32.AND P0, PT, R2, 0x1, PT ;  /* 0x000000010200780c */ /* 0x000fc60003f05070 */
[----:B------:R-:W1:Y:S04]  /*06f0*/  LDC.64 R10, c[0x0][0x398] ;  /* 0x0000e600ff0a7b82 */ /* 0x000e680000000a00 */
[CC--:B------:R-:W-:Y:S02]  /*0700*/  @P1 IADD3 R15, PT, PT, R20.reuse, R21.reuse, RZ ;  /* 0x00000015140f1210 */ /* 0x0c0fe40007ffe0ff */
[----:B------:R-:W-:Y:S02]  /*0710*/  @P1 IADD3 R2, P2, PT, R20, R21, RZ ;  /* 0x0000001514021210 */ /* 0x000fe40007f5e0ff */
[----:B------:R-:W2:Y:S02]  /*0720*/  @P1 LDC.64 R4, c[0x0][0x390] ;  /* 0x0000e400ff041b82 */ /* 0x000ea40000000a00 */
[----:B------:R-:W-:-:S06]  /*0730*/  @P1 IADD3.X R14, PT, PT, RZ, RZ, RZ, P2, !PT ;  /* 0x000000ffff0e1210 */ /* 0x000fcc00017fe4ff */
[----:B------:R-:W3:Y:S01]  /*0740*/  LDC.64 R6, c[0x0][0x390] ;  /* 0x0000e400ff067b82 */ /* 0x000ee20000000a00 */
[----:B0-----:R-:W-:-:S04]  /*0750*/  @P1 IMAD.WIDE.U32 R12, R15, 0x4, R12 ;  /* 0x000000040f0c1825 */ /* 0x001fc800078e000c */
[C---:B------:R-:W-:Y:S01]  /*0760*/  @P1 IMAD R15, R21.reuse, R3, R0 ;  /* 0x00000003150f1224 */ /* 0x040fe200078e0200 */
[----:B------:R-:W-:Y:S01]  /*0770*/  @P1 IADD3 R21, PT, PT, R21, 0x2, RZ ;  /* 0x0000000215151810 */ /* 0x000fe20007ffe0ff */
[----:B------:R-:W4:Y:S01]  /*0780*/  @P1 LDG.E R13, desc[UR4][R12.64] ;  /* 0x000000040c0d1981 */ /* 0x000f22000c1e1900 */
[----:B------:R-:W0:Y:S01]  /*0790*/  LDC.64 R8, c[0x0][0x398] ;  /* 0x0000e600ff087b82 */ /* 0x000e220000000a00 */
[----:B-1----:R-:W-:Y:S01]  /*07a0*/  @P1 IMAD.WIDE R10, R15, 0x4, R10 ;  /* 0x000000040f0a1825 */ /* 0x002fe200078e020a */
[----:B------:R-:W-:Y:S02]  /*07b0*/  @!P0 IADD3 R17, PT, PT, R20, R21, RZ ;  /* 0x0000001514118210 */ /* 0x000fe40007ffe0ff */
[----:B--2---:R-:W-:Y:S01]  /*07c0*/  @P1 LEA R4, P2, R2, R4, 0x2 ;  /* 0x0000000402041211 */ /* 0x004fe200078410ff */
[----:B------:R-:W-:-:S03]  /*07d0*/  @!P0 IMAD R21, R21, R3, R0 ;  /* 0x0000000315158224 */ /* 0x000fc600078e0200 */
[----:B------:R-:W-:Y:S01]  /*07e0*/  @P1 LEA.HI.X R5, R2, R5, R14, 0x2, P2 ;  /* 0x0000000502051211 */ /* 0x000fe200010f140e */
[----:B------:R-:W-:Y:S01]  /*07f0*/  @P1 IMAD.WIDE R14, R3, 0x4, R10 ;  /* 0x00000004030e1825 */ /* 0x000fe200078e020a */
[----:B------:R-:W4:Y:S03]  /*0800*/  @P1 LDG.E R2, desc[UR4][R10.64] ;  /* 0x000000040a021981 */ /* 0x000f26000c1e1900 */
[----:B---3--:R-:W-:Y:S01]  /*0810*/  @!P0 IMAD.WIDE.U32 R6, R17, 0x4, R6 ;  /* 0x0000000411068825 */ /* 0x008fe200078e0006 */
[----:B------:R-:W2:Y:S04]  /*0820*/  @P1 LDG.E R5, desc[UR4][R4.64+0x4] ;  /* 0x0000040404051981 */ /* 0x000ea8000c1e1900 */
[----:B------:R-:W2:Y:S01]  /*0830*/  @P1 LDG.E R14, desc[UR4][R14.64] ;  /* 0x000000040e0e1981 */ /* 0x000ea2000c1e1900 */
[----:B0-----:R-:W-:-:S03]  /*0840*/  @!P0 IMAD.WIDE R8, R21, 0x4, R8 ;  /* 0x0000000415088825 */ /* 0x001fc600078e0208 */
[----:B------:R-:W3:Y:S04]  /*0850*/  @!P0 LDG.E R7, desc[UR4][R6.64] ;  /* 0x0000000406078981 */ /* 0x000ee8000c1e1900 */
[----:B------:R-:W3:Y:S01]  /*0860*/  @!P0 LDG.E R8, desc[UR4][R8.64] ;  /* 0x0000000408088981 */ /* 0x000ee2000c1e1900 */
[----:B----4-:R-:W-:-:S04]  /*0870*/  @P1 FFMA R2, R13, R2, R24 ;  /* 0x000000020d021223 */ /* 0x010fc80000000018 */
[----:B--2---:R-:W-:-:S04]  /*0880*/  @P1 FFMA R24, R5, R14, R2 ;  /* 0x0000000e05181223 */ /* 0x004fc80000000002 */
[----:B---3--:R-:W-:-:S07]  /*0890*/  @!P0 FFMA R24, R7, R8, R24 ;  /* 0x0000000807188223 */ /* 0x008fce0000000018 */
.L_x_12:
[----:B------:R-:W0:Y:S01]  /*08a0*/  LDC.64 R4, c[0x0][0x3a0] ;  /* 0x0000e800ff047b82 */ /* 0x000e220000000a00 */
[----:B------:R-:W-:-:S04]  /*08b0*/  IMAD R3, R19, R3, R0 ;  /* 0x0000000313037224 */ /* 0x000fc800078e0200 */
[----:B0-----:R-:W-:-:S05]  /*08c0*/  IMAD.WIDE R2, R3, 0x4, R4 ;  /* 0x0000000403027825 */ /* 0x001fca00078e0204 */
[----:B------:R-:W-:Y:S01]  /*08d0*/  STG.E desc[UR4][R2.64], R24 ;  /* 0x0000001802007986 */ /* 0x000fe2000c101904 */
[----:B------:R-:W-:Y:S05]  /*08e0*/  EXIT ;  /* 0x000000000000794d */ /* 0x000fea0003800000 */
.L_x_16:
        /* <DEDUP_REMOVED lines=9> */
.L_x_18:


//--------------------- .nv.shared.reserved.0     --------------------------
	.section	.nv.shared.reserved.0,"aw",@nobits
	.weak		__nv_reservedSMEM_offset_0_alias
	.size		__nv_reservedSMEM_offset_0_alias, 0, 64
	.other		__nv_reservedSMEM_offset_0_alias,@"STO_CUDA_RESERVED_SHARED STV_DEFAULT"
__nv_reservedSMEM_offset_0_alias:
	.zero		0
	.zero		64


//--------------------- .nv.constant0._Z10mysgemm_v2iiiPKfS0_Pf --------------------------
	.section	.nv.constant0._Z10mysgemm_v2iiiPKfS0_Pf,"a",@progbits
	.sectionflags	@""
	.align	4
.nv.constant0._Z10mysgemm_v2iiiPKfS0_Pf:
	.zero		936


//--------------------- .nv.constant0._Z7mysgemmiiiPKfS0_Pf --------------------------
	.section	.nv.constant0._Z7mysgemmiiiPKfS0_Pf,"a",@progbits
	.sectionflags	@""
	.align	4
.nv.constant0._Z7mysgemmiiiPKfS0_Pf:
	.zero		936


//--------------------- SYMBOLS --------------------------

	.type		.nv.reservedSmem.offset0,@object
	.size		.nv.reservedSmem.offset0,0x4
